	.target	sm_90a

	.elftype	@"ET_EXEC"


//--------------------- .note.nv.tkinfo           --------------------------
	.section	.note.nv.tkinfo,"",@"SHT_NOTE"
	.sectionflags	@"SHF_NOTE_NV_TKINFO"
	.tkinfo
        /*0018*/ 	.word	0x00000002
        /*0030*/ 	.string	""
        /*0030*/ 	.string	"ptxas"
        /*0030*/ 	.string	"Cuda compilation tools, release 13.0, V13.0.88"
        /*0030*/ 	.string	"Build cuda_13.0.r13.0/compiler.36424714_0"
        /*0030*/ 	.string	"-arch sm_90a -m 64 "



//--------------------- .note.nv.cuinfo           --------------------------
	.section	.note.nv.cuinfo,"",@"SHT_NOTE"
	.sectionflags	@"SHF_NOTE_NV_CUINFO"
        /*0018*/ 	.short	0x0002
        /*001a*/ 	.short	0x005a
        /*001c*/ 	.short	0x0082
	.zero		2


//--------------------- .nv.info                  --------------------------
	.section	.nv.info,"",@"SHT_CUDA_INFO"
	.align	4


	//----- nvinfo : EIATTR_REGCOUNT
	.align		4
        /*0000*/ 	.byte	0x04, 0x2f
        /*0002*/ 	.short	(.L_15 - .L_14)
	.align		4
.L_14:
        /*0004*/ 	.word	index@(_ZN7cutlass13device_kernelINS_4gemm6kernel13GemmUniversalIN4cute5tupleIJiiiiEEENS1_10collective13CollectiveMmaINS1_34MainloopSm90TmaGmmaWarpSpecializedILi4ENS5_IJNS4_1CILi4EEENSA_ILi1EEESC_EEENS1_35KernelTmaWarpSpecializedCooperativeEEENS5_IJNSA_ILi256EEENSA_ILi128EEENSA_ILi32EEEEEEfNS5_IJlSC_lEEEfSK_NS4_8TiledMMAINS4_8MMA_AtomIJNS4_4SM904GMMA30MMA_64x128x8_F32TF32TF32_SS_TNILNSO_7ScaleInE1ELSQ_1EEEEEENS4_6LayoutINS5_IJNSA_ILi2EEESC_SC_EEENS5_IJSC_NSA_ILi0EEESW_EEEEENS5_IJNS4_10UnderscoreESZ_SZ_EEEEENS4_13SM90_TMA_LOADENS4_14ComposedLayoutINS4_7SwizzleILi3ELi4ELi3EEENS4_18smem_ptr_flag_bitsILi32EEENST_INS5_IJNSA_ILi8EEESI_EEENS5_IJSI_SC_EEEEEEEvNS4_8identityENS4_23SM90_TMA_LOAD_MULTICASTES1C_vS1D_EENS_8epilogue10collective6detail29Sm90TmaWarpSpecializedAdapterINS1H_15DefaultEpilogueIfSK_SK_NS1G_6thread17LinearCombinationIfLi1EffLNS1L_9ScaleType4KindE0ELNS_15FloatRoundStyleE2EfEENS1_15EpilogueDefaultEEEEEvvEEEEvNT_6ParamsE)
        /*0008*/ 	.word	0x000000a8


	//----- nvinfo : EIATTR_FRAME_SIZE
	.align		4
.L_15:
        /*000c*/ 	.byte	0x04, 0x11
        /*000e*/ 	.short	(.L_17 - .L_16)
	.align		4
.L_16:
        /*0010*/ 	.word	index@(_ZN7cutlass13device_kernelINS_4gemm6kernel13GemmUniversalIN4cute5tupleIJiiiiEEENS1_10collective13CollectiveMmaINS1_34MainloopSm90TmaGmmaWarpSpecializedILi4ENS5_IJNS4_1CILi4EEENSA_ILi1EEESC_EEENS1_35KernelTmaWarpSpecializedCooperativeEEENS5_IJNSA_ILi256EEENSA_ILi128EEENSA_ILi32EEEEEEfNS5_IJlSC_lEEEfSK_NS4_8TiledMMAINS4_8MMA_AtomIJNS4_4SM904GMMA30MMA_64x128x8_F32TF32TF32_SS_TNILNSO_7ScaleInE1ELSQ_1EEEEEENS4_6LayoutINS5_IJNSA_ILi2EEESC_SC_EEENS5_IJSC_NSA_ILi0EEESW_EEEEENS5_IJNS4_10UnderscoreESZ_SZ_EEEEENS4_13SM90_TMA_LOADENS4_14ComposedLayoutINS4_7SwizzleILi3ELi4ELi3EEENS4_18smem_ptr_flag_bitsILi32EEENST_INS5_IJNSA_ILi8EEESI_EEENS5_IJSI_SC_EEEEEEEvNS4_8identityENS4_23SM90_TMA_LOAD_MULTICASTES1C_vS1D_EENS_8epilogue10collective6detail29Sm90TmaWarpSpecializedAdapterINS1H_15DefaultEpilogueIfSK_SK_NS1G_6thread17LinearCombinationIfLi1EffLNS1L_9ScaleType4KindE0ELNS_15FloatRoundStyleE2EfEENS1_15EpilogueDefaultEEEEEvvEEEEvNT_6ParamsE)
        /*0014*/ 	.word	0x00000000


	//----- nvinfo : EIATTR_MIN_STACK_SIZE
	.align		4
.L_17:
        /*0018*/ 	.byte	0x04, 0x12
        /*001a*/ 	.short	(.L_19 - .L_18)
	.align		4
.L_18:
        /*001c*/ 	.word	index@(_ZN7cutlass13device_kernelINS_4gemm6kernel13GemmUniversalIN4cute5tupleIJiiiiEEENS1_10collective13CollectiveMmaINS1_34MainloopSm90TmaGmmaWarpSpecializedILi4ENS5_IJNS4_1CILi4EEENSA_ILi1EEESC_EEENS1_35KernelTmaWarpSpecializedCooperativeEEENS5_IJNSA_ILi256EEENSA_ILi128EEENSA_ILi32EEEEEEfNS5_IJlSC_lEEEfSK_NS4_8TiledMMAINS4_8MMA_AtomIJNS4_4SM904GMMA30MMA_64x128x8_F32TF32TF32_SS_TNILNSO_7ScaleInE1ELSQ_1EEEEEENS4_6LayoutINS5_IJNSA_ILi2EEESC_SC_EEENS5_IJSC_NSA_ILi0EEESW_EEEEENS5_IJNS4_10UnderscoreESZ_SZ_EEEEENS4_13SM90_TMA_LOADENS4_14ComposedLayoutINS4_7SwizzleILi3ELi4ELi3EEENS4_18smem_ptr_flag_bitsILi32EEENST_INS5_IJNSA_ILi8EEESI_EEENS5_IJSI_SC_EEEEEEEvNS4_8identityENS4_23SM90_TMA_LOAD_MULTICASTES1C_vS1D_EENS_8epilogue10collective6detail29Sm90TmaWarpSpecializedAdapterINS1H_15DefaultEpilogueIfSK_SK_NS1G_6thread17LinearCombinationIfLi1EffLNS1L_9ScaleType4KindE0ELNS_15FloatRoundStyleE2EfEENS1_15EpilogueDefaultEEEEEvvEEEEvNT_6ParamsE)
        /*0020*/ 	.word	0x00000000
.L_19:


//--------------------- .nv.compat                --------------------------
	.section	.nv.compat,"",@"SHT_CUDA_COMPAT_INFO"
	.align	4
        /*0000*/ 	.byte	0x02, 0x09, 0x01, 0x00, 0x02, 0x02, 0x04, 0x00, 0x02, 0x05, 0x05, 0x00, 0x03, 0x07, 0x01, 0x01
        /*0010*/ 	.byte	0x02, 0x03, 0x01, 0x00, 0x02, 0x06, 0x01, 0x00, 0x04, 0x0b, 0x08, 0x00, 0x00, 0x00, 0x00, 0x00
        /*0020*/ 	.byte	0x00, 0x00, 0x00, 0x00


//--------------------- .nv.info._ZN7cutlass13device_kernelINS_4gemm6kernel13GemmUniversalIN4cute5tupleIJiiiiEEENS1_10collective13CollectiveMmaINS1_34MainloopSm90TmaGmmaWarpSpecializedILi4ENS5_IJNS4_1CILi4EEENSA_ILi1EEESC_EEENS1_35KernelTmaWarpSpecializedCooperativeEEENS5_IJNSA_ILi256EEENSA_ILi128EEENSA_ILi32EEEEEEfNS5_IJlSC_lEEEfSK_NS4_8TiledMMAINS4_8MMA_AtomIJNS4_4SM904GMMA30MMA_64x128x8_F32TF32TF32_SS_TNILNSO_7ScaleInE1ELSQ_1EEEEEENS4_6LayoutINS5_IJNSA_ILi2EEESC_SC_EEENS5_IJSC_NSA_ILi0EEESW_EEEEENS5_IJNS4_10UnderscoreESZ_SZ_EEEEENS4_13SM90_TMA_LOADENS4_14ComposedLayoutINS4_7SwizzleILi3ELi4ELi3EEENS4_18smem_ptr_flag_bitsILi32EEENST_INS5_IJNSA_ILi8EEESI_EEENS5_IJSI_SC_EEEEEEEvNS4_8identityENS4_23SM90_TMA_LOAD_MULTICASTES1C_vS1D_EENS_8epilogue10collective6detail29Sm90TmaWarpSpecializedAdapterINS1H_15DefaultEpilogueIfSK_SK_NS1G_6thread17LinearCombinationIfLi1EffLNS1L_9ScaleType4KindE0ELNS_15FloatRoundStyleE2EfEENS1_15EpilogueDefaultEEEEEvvEEEEvNT_6ParamsE --------------------------
	.section	.nv.info._ZN7cutlass13device_kernelINS_4gemm6kernel13GemmUniversalIN4cute5tupleIJiiiiEEENS1_10collective13CollectiveMmaINS1_34MainloopSm90TmaGmmaWarpSpecializedILi4ENS5_IJNS4_1CILi4EEENSA_ILi1EEESC_EEENS1_35KernelTmaWarpSpecializedCooperativeEEENS5_IJNSA_ILi256EEENSA_ILi128EEENSA_ILi32EEEEEEfNS5_IJlSC_lEEEfSK_NS4_8TiledMMAINS4_8MMA_AtomIJNS4_4SM904GMMA30MMA_64x128x8_F32TF32TF32_SS_TNILNSO_7ScaleInE1ELSQ_1EEEEEENS4_6LayoutINS5_IJNSA_ILi2EEESC_SC_EEENS5_IJSC_NSA_ILi0EEESW_EEEEENS5_IJNS4_10UnderscoreESZ_SZ_EEEEENS4_13SM90_TMA_LOADENS4_14ComposedLayoutINS4_7SwizzleILi3ELi4ELi3EEENS4_18smem_ptr_flag_bitsILi32EEENST_INS5_IJNSA_ILi8EEESI_EEENS5_IJSI_SC_EEEEEEEvNS4_8identityENS4_23SM90_TMA_LOAD_MULTICASTES1C_vS1D_EENS_8epilogue10collective6detail29Sm90TmaWarpSpecializedAdapterINS1H_15DefaultEpilogueIfSK_SK_NS1G_6thread17LinearCombinationIfLi1EffLNS1L_9ScaleType4KindE0ELNS_15FloatRoundStyleE2EfEENS1_15EpilogueDefaultEEEEEvvEEEEvNT_6ParamsE,"",@"SHT_CUDA_INFO"
	.sectionflags	@""
	.align	4


	//----- nvinfo : EIATTR_CUDA_API_VERSION
	.align		4
        /*0000*/ 	.byte	0x04, 0x37
        /*0002*/ 	.short	(.L_21 - .L_20)
.L_20:
        /*0004*/ 	.word	0x00000082


	//----- nvinfo : EIATTR_KPARAM_INFO
	.align		4
.L_21:
        /*0008*/ 	.byte	0x04, 0x17
        /*000a*/ 	.short	(.L_23 - .L_22)
.L_22:
        /*000c*/ 	.word	0x00000000
        /*0010*/ 	.short	0x0000
        /*0012*/ 	.short	0x0070
        /*0014*/ 	.byte	0x00, 0xf0, 0x01, 0x10


	//----- nvinfo : EIATTR_SPARSE_MMA_MASK
	.align		4
.L_23:
        /*0018*/ 	.byte	0x03, 0x50
        /*001a*/ 	.short	0x0000


	//----- nvinfo : EIATTR_MAXREG_COUNT
	.align		4
        /*001c*/ 	.byte	0x03, 0x1b
        /*001e*/ 	.short	0x00a8


	//----- nvinfo : EIATTR_NUM_BARRIERS
	.align		4
        /*0020*/ 	.byte	0x02, 0x4c
        /*0022*/ 	.byte	0x01
	.zero		1


	//----- nvinfo : EIATTR_EXTERNS
	.align		4
        /*0024*/ 	.byte	0x04, 0x0f
        /*0026*/ 	.short	(.L_25 - .L_24)


	//   ....[0]....
	.align		4
.L_24:
        /*0028*/ 	.word	index@(__assertfail)


	//----- nvinfo : EIATTR_MERCURY_ISA_VERSION
	.align		4
.L_25:
        /*002c*/ 	.byte	0x03, 0x5f
        /*002e*/ 	.short	0x0101


	//----- nvinfo : EIATTR_INT_WARP_WIDE_INSTR_OFFSETS
	.align		4
        /*0030*/ 	.byte	0x04, 0x31
        /*0032*/ 	.short	(.L_27 - .L_26)


	//   ....[0]....
.L_26:
        /*0034*/ 	.word	0x00000480


	//   ....[1]....
        /*0038*/ 	.word	0x000004b0


	//   ....[2]....
        /*003c*/ 	.word	0x00000650


	//   ....[3]....
        /*0040*/ 	.word	0x00001f70


	//----- nvinfo : EIATTR_COOP_GROUP_MASK_REGIDS
	.align		4
.L_27:
        /*0044*/ 	.byte	0x04, 0x29
        /*0046*/ 	.short	(.L_29 - .L_28)


	//   ....[0]....
.L_28:
        /*0048*/ 	.word	0xffffffff


	//   ....[1]....
        /*004c*/ 	.word	0xffffffff


	//   ....[2]....
        /*0050*/ 	.word	0xffffffff


	//   ....[3]....
        /*0054*/ 	.word	0xffffffff


	//   ....[4]....
        /*0058*/ 	.word	0xffffffff


	//   ....[5]....
        /*005c*/ 	.word	0xffffffff


	//----- nvinfo : EIATTR_COOP_GROUP_INSTR_OFFSETS
	.align		4
.L_29:
        /*0060*/ 	.byte	0x04, 0x28
        /*0062*/ 	.short	(.L_31 - .L_30)


	//   ....[0]....
.L_30:
        /*0064*/ 	.word	0x00000060


	//   ....[1]....
        /*0068*/ 	.word	0x00000070


	//   ....[2]....
        /*006c*/ 	.word	0x00000130


	//   ....[3]....
        /*0070*/ 	.word	0x000002d0


	//   ....[4]....
        /*0074*/ 	.word	0x00000810


	//   ....[5]....
        /*0078*/ 	.word	0x00001260


	//----- nvinfo : EIATTR_REG_RECONFIG
	.align		4
.L_31:
        /*007c*/ 	.byte	0x01, 0x54
	.zero		2


	//----- nvinfo : EIATTR_SYSCALL_OFFSETS
	.align		4
        /*0080*/ 	.byte	0x04, 0x46
        /*0082*/ 	.short	(.L_33 - .L_32)


	//   ....[0]....
.L_32:
        /*0084*/ 	.word	0x00001420


	//----- nvinfo : EIATTR_MBARRIER_INSTR_OFFSETS
	.align		4
.L_33:
        /*0088*/ 	.byte	0x04, 0x39
        /*008a*/ 	.short	(.L_35 - .L_34)


	//   ....[0]....
.L_34:
        /*008c*/ 	.word	0x00000230
        /*0090*/ 	.word	0x000000ff
        /*0094*/ 	.word	0x00000000
        /*0098*/ 	.short	0x0100
        /*009a*/ 	.byte	0x08
	.zero		1


	//   ....[1]....
        /*009c*/ 	.word	0x00000240
        /*00a0*/ 	.word	0x000000ff
        /*00a4*/ 	.word	0x00000020
        /*00a8*/ 	.short	0x0100
        /*00aa*/ 	.byte	0x08
	.zero		1


	//   ....[2]....
        /*00ac*/ 	.word	0x00000250
        /*00b0*/ 	.word	0x000000ff
        /*00b4*/ 	.word	0x00000008
        /*00b8*/ 	.short	0x0100
        /*00ba*/ 	.byte	0x08
	.zero		1


	//   ....[3]....
        /*00bc*/ 	.word	0x00000260
        /*00c0*/ 	.word	0x000000ff
        /*00c4*/ 	.word	0x00000028
        /*00c8*/ 	.short	0x0100
        /*00ca*/ 	.byte	0x08
	.zero		1


	//   ....[4]....
        /*00cc*/ 	.word	0x00000270
        /*00d0*/ 	.word	0x000000ff
        /*00d4*/ 	.word	0x00000010
        /*00d8*/ 	.short	0x0100
        /*00da*/ 	.byte	0x08
	.zero		1


	//   ....[5]....
        /*00dc*/ 	.word	0x00000280
        /*00e0*/ 	.word	0x000000ff
        /*00e4*/ 	.word	0x00000030
        /*00e8*/ 	.short	0x0100
        /*00ea*/ 	.byte	0x08
	.zero		1


	//   ....[6]....
        /*00ec*/ 	.word	0x00000290
        /*00f0*/ 	.word	0x000000ff
        /*00f4*/ 	.word	0x00000018
        /*00f8*/ 	.short	0x0100
        /*00fa*/ 	.byte	0x08
	.zero		1


	//   ....[7]....
        /*00fc*/ 	.word	0x000002a0
        /*0100*/ 	.word	0x000000ff
        /*0104*/ 	.word	0x00000038
        /*0108*/ 	.short	0x0100
        /*010a*/ 	.byte	0x08
	.zero		1


	//   ....[8]....
        /*010c*/ 	.word	0x000006f0
        /*0110*/ 	.word	0x000000ff
        /*0114*/ 	.word	0x00000050
        /*0118*/ 	.short	0x0100
        /*011a*/ 	.byte	0x06
	.zero		1


	//   ....[9]....
        /*011c*/ 	.word	0x00000790
        /*0120*/ 	.word	0x000000ff
        /*0124*/ 	.word	0x00000058
        /*0128*/ 	.short	0x0100
        /*012a*/ 	.byte	0x06
	.zero		1


	//   ....[10]....
        /*012c*/ 	.word	0x000014e0
        /*0130*/ 	.word	0x00000003
        /*0134*/ 	.word	0x00000000
        /*0138*/ 	.short	0x010a
        /*013a*/ 	.byte	0x3f
	.zero		1


	//   ....[11]....
        /*013c*/ 	.word	0x00001520
        /*0140*/ 	.word	0x00000003
        /*0144*/ 	.word	0x00000000
        /*0148*/ 	.short	0x010a
        /*014a*/ 	.byte	0x3f
	.zero		1


	//   ....[12]....
        /*014c*/ 	.word	0x00001a30
        /*0150*/ 	.word	0x00000005
        /*0154*/ 	.word	0x00000000
        /*0158*/ 	.short	0x010a
        /*015a*/ 	.byte	0x3f
	.zero		1


	//   ....[13]....
        /*015c*/ 	.word	0x00001a70
        /*0160*/ 	.word	0x00000005
        /*0164*/ 	.word	0x00000000
        /*0168*/ 	.short	0x010a
        /*016a*/ 	.byte	0x3f
	.zero		1


	//   ....[14]....
        /*016c*/ 	.word	0x00001e10
        /*0170*/ 	.word	0x00000005
        /*0174*/ 	.word	0x00000000
        /*0178*/ 	.short	0x0101
        /*017a*/ 	.byte	0x3f
	.zero		1


	//   ....[15]....
        /*017c*/ 	.word	0x00001ff0
        /*0180*/ 	.word	0x00000003
        /*0184*/ 	.word	0x00000000
        /*0188*/ 	.short	0x0101
        /*018a*/ 	.byte	0x3f
	.zero		1


	//   ....[16]....
        /*018c*/ 	.word	0x00009890
        /*0190*/ 	.word	0x00000014
        /*0194*/ 	.word	0x00000020
        /*0198*/ 	.short	0x010a
        /*019a*/ 	.byte	0x3f
	.zero		1


	//   ....[17]....
        /*019c*/ 	.word	0x00009c50
        /*01a0*/ 	.word	0x00000005
        /*01a4*/ 	.word	0x00000058
        /*01a8*/ 	.short	0x0101
        /*01aa*/ 	.byte	0x3f
	.zero		1


	//   ....[18]....
        /*01ac*/ 	.word	0x0000a370
        /*01b0*/ 	.word	0x00000007
        /*01b4*/ 	.word	0x00000000
        /*01b8*/ 	.short	0x010a
        /*01ba*/ 	.byte	0x3f
	.zero		1


	//   ....[19]....
        /*01bc*/ 	.word	0x0000a3f0
        /*01c0*/ 	.word	0x00000008
        /*01c4*/ 	.word	0x00000000
        /*01c8*/ 	.short	0x010a
        /*01ca*/ 	.byte	0x3f
	.zero		1


	//   ....[20]....
        /*01cc*/ 	.word	0x0000a480
        /*01d0*/ 	.word	0x0000000b
        /*01d4*/ 	.word	0x00000000
        /*01d8*/ 	.short	0x010a
        /*01da*/ 	.byte	0x3f
	.zero		1


	//   ....[21]....
        /*01dc*/ 	.word	0x0000a510
        /*01e0*/ 	.word	0x00000003
        /*01e4*/ 	.word	0x00000000
        /*01e8*/ 	.short	0x010a
        /*01ea*/ 	.byte	0x3f
	.zero		1


	//   ....[22]....
        /*01ec*/ 	.word	0x0000a570
        /*01f0*/ 	.word	0x00000003
        /*01f4*/ 	.word	0x00000000
        /*01f8*/ 	.short	0x010a
        /*01fa*/ 	.byte	0x3f
	.zero		1


	//   ....[23]....
        /*01fc*/ 	.word	0x0000a5c0
        /*0200*/ 	.word	0x00000005
        /*0204*/ 	.word	0x00000000
        /*0208*/ 	.short	0x010a
        /*020a*/ 	.byte	0x3f
	.zero		1


	//   ....[24]....
        /*020c*/ 	.word	0x0000a690
        /*0210*/ 	.word	0x00000014
        /*0214*/ 	.word	0x00000020
        /*0218*/ 	.short	0x010a
        /*021a*/ 	.byte	0x3f
	.zero		1


	//   ....[25]....
        /*021c*/ 	.word	0x0000a760
        /*0220*/ 	.word	0x00000007
        /*0224*/ 	.word	0x00000000
        /*0228*/ 	.short	0x010a
        /*022a*/ 	.byte	0x3f
	.zero		1


	//   ....[26]....
        /*022c*/ 	.word	0x0000a7b0
        /*0230*/ 	.word	0x00000008
        /*0234*/ 	.word	0x00000000
        /*0238*/ 	.short	0x010a
        /*023a*/ 	.byte	0x3f
	.zero		1


	//   ....[27]....
        /*023c*/ 	.word	0x0000a800
        /*0240*/ 	.word	0x0000000b
        /*0244*/ 	.word	0x00000000
        /*0248*/ 	.short	0x010a
        /*024a*/ 	.byte	0x3f
	.zero		1


	//----- nvinfo : EIATTR_NUM_MBARRIERS
	.align		4
.L_35:
        /*024c*/ 	.byte	0x03, 0x38
        /*024e*/ 	.short	0x000a


	//----- nvinfo : EIATTR_EXIT_INSTR_OFFSETS
	.align		4
        /*0250*/ 	.byte	0x04, 0x1c
        /*0252*/ 	.short	(.L_37 - .L_36)


	//   ....[0]....
.L_36:
        /*0254*/ 	.word	0x00000970


	//   ....[1]....
        /*0258*/ 	.word	0x00001190


	//   ....[2]....
        /*025c*/ 	.word	0x00008fa0


	//   ....[3]....
        /*0260*/ 	.word	0x00009500


	//   ....[4]....
        /*0264*/ 	.word	0x0000a560


	//----- nvinfo : EIATTR_MAX_THREADS
	.align		4
.L_37:
        /*0268*/ 	.byte	0x04, 0x05
        /*026a*/ 	.short	(.L_39 - .L_38)
.L_38:
        /*026c*/ 	.word	0x00000180
        /*0270*/ 	.word	0x00000001
        /*0274*/ 	.word	0x00000001


	//----- nvinfo : EIATTR_CRS_STACK_SIZE
	.align		4
.L_39:
        /*0278*/ 	.byte	0x04, 0x1e
        /*027a*/ 	.short	(.L_41 - .L_40)
.L_40:
        /*027c*/ 	.word	0x00000000


	//----- nvinfo : EIATTR_CBANK_PARAM_SIZE
	.align		4
.L_41:
        /*0280*/ 	.byte	0x03, 0x19
        /*0282*/ 	.short	0x0470


	//----- nvinfo : EIATTR_PARAM_CBANK
	.align		4
        /*0284*/ 	.byte	0x04, 0x0a
        /*0286*/ 	.short	(.L_43 - .L_42)
	.align		4
.L_42:
        /*0288*/ 	.word	index@(.nv.constant0._ZN7cutlass13device_kernelINS_4gemm6kernel13GemmUniversalIN4cute5tupleIJiiiiEEENS1_10collective13CollectiveMmaINS1_34MainloopSm90TmaGmmaWarpSpecializedILi4ENS5_IJNS4_1CILi4EEENSA_ILi1EEESC_EEENS1_35KernelTmaWarpSpecializedCooperativeEEENS5_IJNSA_ILi256EEENSA_ILi128EEENSA_ILi32EEEEEEfNS5_IJlSC_lEEEfSK_NS4_8TiledMMAINS4_8MMA_AtomIJNS4_4SM904GMMA30MMA_64x128x8_F32TF32TF32_SS_TNILNSO_7ScaleInE1ELSQ_1EEEEEENS4_6LayoutINS5_IJNSA_ILi2EEESC_SC_EEENS5_IJSC_NSA_ILi0EEESW_EEEEENS5_IJNS4_10UnderscoreESZ_SZ_EEEEENS4_13SM90_TMA_LOADENS4_14ComposedLayoutINS4_7SwizzleILi3ELi4ELi3EEENS4_18smem_ptr_flag_bitsILi32EEENST_INS5_IJNSA_ILi8EEESI_EEENS5_IJSI_SC_EEEEEEEvNS4_8identityENS4_23SM90_TMA_LOAD_MULTICASTES1C_vS1D_EENS_8epilogue10collective6detail29Sm90TmaWarpSpecializedAdapterINS1H_15DefaultEpilogueIfSK_SK_NS1G_6thread17LinearCombinationIfLi1EffLNS1L_9ScaleType4KindE0ELNS_15FloatRoundStyleE2EfEENS1_15EpilogueDefaultEEEEEvvEEEEvNT_6ParamsE)
        /*028c*/ 	.short	0x0210
        /*028e*/ 	.short	0x0470


	//----- nvinfo : EIATTR_SW_WAR
	.align		4
.L_43:
        /*0290*/ 	.byte	0x04, 0x36
        /*0292*/ 	.short	(.L_45 - .L_44)
.L_44:
        /*0294*/ 	.word	0x00000008
.L_45:


//--------------------- .nv.callgraph             --------------------------
	.section	.nv.callgraph,"",@"SHT_CUDA_CALLGRAPH"
	.align	4
	.sectionentsize	8
	.align		4
        /*0000*/ 	.word	0x00000000
	.align		4
        /*0004*/ 	.word	0xffffffff
	.align		4
        /*0008*/ 	.word	index@(_ZN7cutlass13device_kernelINS_4gemm6kernel13GemmUniversalIN4cute5tupleIJiiiiEEENS1_10collective13CollectiveMmaINS1_34MainloopSm90TmaGmmaWarpSpecializedILi4ENS5_IJNS4_1CILi4EEENSA_ILi1EEESC_EEENS1_35KernelTmaWarpSpecializedCooperativeEEENS5_IJNSA_ILi256EEENSA_ILi128EEENSA_ILi32EEEEEEfNS5_IJlSC_lEEEfSK_NS4_8TiledMMAINS4_8MMA_AtomIJNS4_4SM904GMMA30MMA_64x128x8_F32TF32TF32_SS_TNILNSO_7ScaleInE1ELSQ_1EEEEEENS4_6LayoutINS5_IJNSA_ILi2EEESC_SC_EEENS5_IJSC_NSA_ILi0EEESW_EEEEENS5_IJNS4_10UnderscoreESZ_SZ_EEEEENS4_13SM90_TMA_LOADENS4_14ComposedLayoutINS4_7SwizzleILi3ELi4ELi3EEENS4_18smem_ptr_flag_bitsILi32EEENST_INS5_IJNSA_ILi8EEESI_EEENS5_IJSI_SC_EEEEEEEvNS4_8identityENS4_23SM90_TMA_LOAD_MULTICASTES1C_vS1D_EENS_8epilogue10collective6detail29Sm90TmaWarpSpecializedAdapterINS1H_15DefaultEpilogueIfSK_SK_NS1G_6thread17LinearCombinationIfLi1EffLNS1L_9ScaleType4KindE0ELNS_15FloatRoundStyleE2EfEENS1_15EpilogueDefaultEEEEEvvEEEEvNT_6ParamsE)
	.align		4
        /*000c*/ 	.word	index@(__assertfail)
	.align		4
        /*0010*/ 	.word	0x00000000
	.align		4
        /*0014*/ 	.word	0xfffffffe
	.align		4
        /*0018*/ 	.word	0x00000000
	.align		4
        /*001c*/ 	.word	0xfffffffd
	.align		4
        /*0020*/ 	.word	0x00000000
	.align		4
        /*0024*/ 	.word	0xfffffffc


//--------------------- .nv.constant4             --------------------------
	.section	.nv.constant4,"a",@progbits
	.align	8
	.align		8
.nv.constant4:
        /*0000*/ 	.dword	__assertfail
	.align		8
        /*0008*/ 	.dword	__unnamed_1
	.align		8
        /*0010*/ 	.dword	_ZN40_INTERNAL_deb042e5_4_k_cu_52b365ee_218734cuda3std3__45__cpo5beginE
	.align		8
        /*0018*/ 	.dword	_ZN40_INTERNAL_deb042e5_4_k_cu_52b365ee_218734cuda3std3__45__cpo3endE
	.align		8
        /*0020*/ 	.dword	_ZN40_INTERNAL_deb042e5_4_k_cu_52b365ee_218734cuda3std3__45__cpo6cbeginE
	.align		8
        /*0028*/ 	.dword	_ZN40_INTERNAL_deb042e5_4_k_cu_52b365ee_218734cuda3std3__45__cpo4cendE
	.align		8
        /*0030*/ 	.dword	_ZN40_INTERNAL_deb042e5_4_k_cu_52b365ee_218734cuda3std3__442_GLOBAL__N__deb042e5_4_k_cu_52b365ee_218736ignoreE
	.align		8
        /*0038*/ 	.dword	_ZN40_INTERNAL_deb042e5_4_k_cu_52b365ee_218734cuda3std3__419piecewise_constructE
	.align		8
        /*0040*/ 	.dword	_ZN40_INTERNAL_deb042e5_4_k_cu_52b365ee_218734cuda3std3__48in_placeE
	.align		8
        /*0048*/ 	.dword	_ZN40_INTERNAL_deb042e5_4_k_cu_52b365ee_218734cuda3std6ranges3__45__cpo4swapE
	.align		8
        /*0050*/ 	.dword	_ZN40_INTERNAL_deb042e5_4_k_cu_52b365ee_218734cuda3std6ranges3__45__cpo9iter_moveE
	.align		8
        /*0058*/ 	.dword	_ZN40_INTERNAL_deb042e5_4_k_cu_52b365ee_218734cute7productE
	.align		8
        /*0060*/ 	.dword	_ZN40_INTERNAL_deb042e5_4_k_cu_52b365ee_218734cute1_E
	.align		8
        /*0068*/ 	.dword	$str$22
	.align		8
        /*0070*/ 	.dword	$str$23


//--------------------- .text._ZN7cutlass13device_kernelINS_4gemm6kernel13GemmUniversalIN4cute5tupleIJiiiiEEENS1_10collective13CollectiveMmaINS1_34MainloopSm90TmaGmmaWarpSpecializedILi4ENS5_IJNS4_1CILi4EEENSA_ILi1EEESC_EEENS1_35KernelTmaWarpSpecializedCooperativeEEENS5_IJNSA_ILi256EEENSA_ILi128EEENSA_ILi32EEEEEEfNS5_IJlSC_lEEEfSK_NS4_8TiledMMAINS4_8MMA_AtomIJNS4_4SM904GMMA30MMA_64x128x8_F32TF32TF32_SS_TNILNSO_7ScaleInE1ELSQ_1EEEEEENS4_6LayoutINS5_IJNSA_ILi2EEESC_SC_EEENS5_IJSC_NSA_ILi0EEESW_EEEEENS5_IJNS4_10UnderscoreESZ_SZ_EEEEENS4_13SM90_TMA_LOADENS4_14ComposedLayoutINS4_7SwizzleILi3ELi4ELi3EEENS4_18smem_ptr_flag_bitsILi32EEENST_INS5_IJNSA_ILi8EEESI_EEENS5_IJSI_SC_EEEEEEEvNS4_8identityENS4_23SM90_TMA_LOAD_MULTICASTES1C_vS1D_EENS_8epilogue10collective6detail29Sm90TmaWarpSpecializedAdapterINS1H_15DefaultEpilogueIfSK_SK_NS1G_6thread17LinearCombinationIfLi1EffLNS1L_9ScaleType4KindE0ELNS_15FloatRoundStyleE2EfEENS1_15EpilogueDefaultEEEEEvvEEEEvNT_6ParamsE --------------------------
	.section	.text._ZN7cutlass13device_kernelINS_4gemm6kernel13GemmUniversalIN4cute5tupleIJiiiiEEENS1_10collective13CollectiveMmaINS1_34MainloopSm90TmaGmmaWarpSpecializedILi4ENS5_IJNS4_1CILi4EEENSA_ILi1EEESC_EEENS1_35KernelTmaWarpSpecializedCooperativeEEENS5_IJNSA_ILi256EEENSA_ILi128EEENSA_ILi32EEEEEEfNS5_IJlSC_lEEEfSK_NS4_8TiledMMAINS4_8MMA_AtomIJNS4_4SM904GMMA30MMA_64x128x8_F32TF32TF32_SS_TNILNSO_7ScaleInE1ELSQ_1EEEEEENS4_6LayoutINS5_IJNSA_ILi2EEESC_SC_EEENS5_IJSC_NSA_ILi0EEESW_EEEEENS5_IJNS4_10UnderscoreESZ_SZ_EEEEENS4_13SM90_TMA_LOADENS4_14ComposedLayoutINS4_7SwizzleILi3ELi4ELi3EEENS4_18smem_ptr_flag_bitsILi32EEENST_INS5_IJNSA_ILi8EEESI_EEENS5_IJSI_SC_EEEEEEEvNS4_8identityENS4_23SM90_TMA_LOAD_MULTICASTES1C_vS1D_EENS_8epilogue10collective6detail29Sm90TmaWarpSpecializedAdapterINS1H_15DefaultEpilogueIfSK_SK_NS1G_6thread17LinearCombinationIfLi1EffLNS1L_9ScaleType4KindE0ELNS_15FloatRoundStyleE2EfEENS1_15EpilogueDefaultEEEEEvvEEEEvNT_6ParamsE,"ax",@progbits
	.align	128
.text._ZN7cutlass13device_kernelINS_4gemm6kernel13GemmUniversalIN4cute5tupleIJiiiiEEENS1_10collective13CollectiveMmaINS1_34MainloopSm90TmaGmmaWarpSpecializedILi4ENS5_IJNS4_1CILi4EEENSA_ILi1EEESC_EEENS1_35KernelTmaWarpSpecializedCooperativeEEENS5_IJNSA_ILi256EEENSA_ILi128EEENSA_ILi32EEEEEEfNS5_IJlSC_lEEEfSK_NS4_8TiledMMAINS4_8MMA_AtomIJNS4_4SM904GMMA30MMA_64x128x8_F32TF32TF32_SS_TNILNSO_7ScaleInE1ELSQ_1EEEEEENS4_6LayoutINS5_IJNSA_ILi2EEESC_SC_EEENS5_IJSC_NSA_ILi0EEESW_EEEEENS5_IJNS4_10UnderscoreESZ_SZ_EEEEENS4_13SM90_TMA_LOADENS4_14ComposedLayoutINS4_7SwizzleILi3ELi4ELi3EEENS4_18smem_ptr_flag_bitsILi32EEENST_INS5_IJNSA_ILi8EEESI_EEENS5_IJSI_SC_EEEEEEEvNS4_8identityENS4_23SM90_TMA_LOAD_MULTICASTES1C_vS1D_EENS_8epilogue10collective6detail29Sm90TmaWarpSpecializedAdapterINS1H_15DefaultEpilogueIfSK_SK_NS1G_6thread17LinearCombinationIfLi1EffLNS1L_9ScaleType4KindE0ELNS_15FloatRoundStyleE2EfEENS1_15EpilogueDefaultEEEEEvvEEEEvNT_6ParamsE:
        .type           _ZN7cutlass13device_kernelINS_4gemm6kernel13GemmUniversalIN4cute5tupleIJiiiiEEENS1_10collective13CollectiveMmaINS1_34MainloopSm90TmaGmmaWarpSpecializedILi4ENS5_IJNS4_1CILi4EEENSA_ILi1EEESC_EEENS1_35KernelTmaWarpSpecializedCooperativeEEENS5_IJNSA_ILi256EEENSA_ILi128EEENSA_ILi32EEEEEEfNS5_IJlSC_lEEEfSK_NS4_8TiledMMAINS4_8MMA_AtomIJNS4_4SM904GMMA30MMA_64x128x8_F32TF32TF32_SS_TNILNSO_7ScaleInE1ELSQ_1EEEEEENS4_6LayoutINS5_IJNSA_ILi2EEESC_SC_EEENS5_IJSC_NSA_ILi0EEESW_EEEEENS5_IJNS4_10UnderscoreESZ_SZ_EEEEENS4_13SM90_TMA_LOADENS4_14ComposedLayoutINS4_7SwizzleILi3ELi4ELi3EEENS4_18smem_ptr_flag_bitsILi32EEENST_INS5_IJNSA_ILi8EEESI_EEENS5_IJSI_SC_EEEEEEEvNS4_8identityENS4_23SM90_TMA_LOAD_MULTICASTES1C_vS1D_EENS_8epilogue10collective6detail29Sm90TmaWarpSpecializedAdapterINS1H_15DefaultEpilogueIfSK_SK_NS1G_6thread17LinearCombinationIfLi1EffLNS1L_9ScaleType4KindE0ELNS_15FloatRoundStyleE2EfEENS1_15EpilogueDefaultEEEEEvvEEEEvNT_6ParamsE,@function
        .size           _ZN7cutlass13device_kernelINS_4gemm6kernel13GemmUniversalIN4cute5tupleIJiiiiEEENS1_10collective13CollectiveMmaINS1_34MainloopSm90TmaGmmaWarpSpecializedILi4ENS5_IJNS4_1CILi4EEENSA_ILi1EEESC_EEENS1_35KernelTmaWarpSpecializedCooperativeEEENS5_IJNSA_ILi256EEENSA_ILi128EEENSA_ILi32EEEEEEfNS5_IJlSC_lEEEfSK_NS4_8TiledMMAINS4_8MMA_AtomIJNS4_4SM904GMMA30MMA_64x128x8_F32TF32TF32_SS_TNILNSO_7ScaleInE1ELSQ_1EEEEEENS4_6LayoutINS5_IJNSA_ILi2EEESC_SC_EEENS5_IJSC_NSA_ILi0EEESW_EEEEENS5_IJNS4_10UnderscoreESZ_SZ_EEEEENS4_13SM90_TMA_LOADENS4_14ComposedLayoutINS4_7SwizzleILi3ELi4ELi3EEENS4_18smem_ptr_flag_bitsILi32EEENST_INS5_IJNSA_ILi8EEESI_EEENS5_IJSI_SC_EEEEEEEvNS4_8identityENS4_23SM90_TMA_LOAD_MULTICASTES1C_vS1D_EENS_8epilogue10collective6detail29Sm90TmaWarpSpecializedAdapterINS1H_15DefaultEpilogueIfSK_SK_NS1G_6thread17LinearCombinationIfLi1EffLNS1L_9ScaleType4KindE0ELNS_15FloatRoundStyleE2EfEENS1_15EpilogueDefaultEEEEEvvEEEEvNT_6ParamsE,(.L_x_323 - _ZN7cutlass13device_kernelINS_4gemm6kernel13GemmUniversalIN4cute5tupleIJiiiiEEENS1_10collective13CollectiveMmaINS1_34MainloopSm90TmaGmmaWarpSpecializedILi4ENS5_IJNS4_1CILi4EEENSA_ILi1EEESC_EEENS1_35KernelTmaWarpSpecializedCooperativeEEENS5_IJNSA_ILi256EEENSA_ILi128EEENSA_ILi32EEEEEEfNS5_IJlSC_lEEEfSK_NS4_8TiledMMAINS4_8MMA_AtomIJNS4_4SM904GMMA30MMA_64x128x8_F32TF32TF32_SS_TNILNSO_7ScaleInE1ELSQ_1EEEEEENS4_6LayoutINS5_IJNSA_ILi2EEESC_SC_EEENS5_IJSC_NSA_ILi0EEESW_EEEEENS5_IJNS4_10UnderscoreESZ_SZ_EEEEENS4_13SM90_TMA_LOADENS4_14ComposedLayoutINS4_7SwizzleILi3ELi4ELi3EEENS4_18smem_ptr_flag_bitsILi32EEENST_INS5_IJNSA_ILi8EEESI_EEENS5_IJSI_SC_EEEEEEEvNS4_8identityENS4_23SM90_TMA_LOAD_MULTICASTES1C_vS1D_EENS_8epilogue10collective6detail29Sm90TmaWarpSpecializedAdapterINS1H_15DefaultEpilogueIfSK_SK_NS1G_6thread17LinearCombinationIfLi1EffLNS1L_9ScaleType4KindE0ELNS_15FloatRoundStyleE2EfEENS1_15EpilogueDefaultEEEEEvvEEEEvNT_6ParamsE)
        .other          _ZN7cutlass13device_kernelINS_4gemm6kernel13GemmUniversalIN4cute5tupleIJiiiiEEENS1_10collective13CollectiveMmaINS1_34MainloopSm90TmaGmmaWarpSpecializedILi4ENS5_IJNS4_1CILi4EEENSA_ILi1EEESC_EEENS1_35KernelTmaWarpSpecializedCooperativeEEENS5_IJNSA_ILi256EEENSA_ILi128EEENSA_ILi32EEEEEEfNS5_IJlSC_lEEEfSK_NS4_8TiledMMAINS4_8MMA_AtomIJNS4_4SM904GMMA30MMA_64x128x8_F32TF32TF32_SS_TNILNSO_7ScaleInE1ELSQ_1EEEEEENS4_6LayoutINS5_IJNSA_ILi2EEESC_SC_EEENS5_IJSC_NSA_ILi0EEESW_EEEEENS5_IJNS4_10UnderscoreESZ_SZ_EEEEENS4_13SM90_TMA_LOADENS4_14ComposedLayoutINS4_7SwizzleILi3ELi4ELi3EEENS4_18smem_ptr_flag_bitsILi32EEENST_INS5_IJNSA_ILi8EEESI_EEENS5_IJSI_SC_EEEEEEEvNS4_8identityENS4_23SM90_TMA_LOAD_MULTICASTES1C_vS1D_EENS_8epilogue10collective6detail29Sm90TmaWarpSpecializedAdapterINS1H_15DefaultEpilogueIfSK_SK_NS1G_6thread17LinearCombinationIfLi1EffLNS1L_9ScaleType4KindE0ELNS_15FloatRoundStyleE2EfEENS1_15EpilogueDefaultEEEEEvvEEEEvNT_6ParamsE,@"STO_CUDA_ENTRY STV_DEFAULT"
_ZN7cutlass13device_kernelINS_4gemm6kernel13GemmUniversalIN4cute5tupleIJiiiiEEENS1_10collective13CollectiveMmaINS1_34MainloopSm90TmaGmmaWarpSpecializedILi4ENS5_IJNS4_1CILi4EEENSA_ILi1EEESC_EEENS1_35KernelTmaWarpSpecializedCooperativeEEENS5_IJNSA_ILi256EEENSA_ILi128EEENSA_ILi32EEEEEEfNS5_IJlSC_lEEEfSK_NS4_8TiledMMAINS4_8MMA_AtomIJNS4_4SM904GMMA30MMA_64x128x8_F32TF32TF32_SS_TNILNSO_7ScaleInE1ELSQ_1EEEEEENS4_6LayoutINS5_IJNSA_ILi2EEESC_SC_EEENS5_IJSC_NSA_ILi0EEESW_EEEEENS5_IJNS4_10UnderscoreESZ_SZ_EEEEENS4_13SM90_TMA_LOADENS4_14ComposedLayoutINS4_7SwizzleILi3ELi4ELi3EEENS4_18smem_ptr_flag_bitsILi32EEENST_INS5_IJNSA_ILi8EEESI_EEENS5_IJSI_SC_EEEEEEEvNS4_8identityENS4_23SM90_TMA_LOAD_MULTICASTES1C_vS1D_EENS_8epilogue10collective6detail29Sm90TmaWarpSpecializedAdapterINS1H_15DefaultEpilogueIfSK_SK_NS1G_6thread17LinearCombinationIfLi1EffLNS1L_9ScaleType4KindE0ELNS_15FloatRoundStyleE2EfEENS1_15EpilogueDefaultEEEEEvvEEEEvNT_6ParamsE:
[----:B------:R-:W0:Y:S01]  /*0000*/  LDC R1, c[0x0][0x28] ;  /* 0x00000a00ff017b82 */ /* 0x000e220000000800 */
[----:B------:R-:W1:Y:S01]  /*0010*/  S2R R18, SR_TID.X ;  /* 0x0000000000127919 */ /* 0x000e620000002100 */
[----:B------:R-:W-:Y:S01]  /*0020*/  ELECT P0, URZ, PT ;  /* 0x00000000003f782f */ /* 0x000fe20003800000 */
[----:B------:R-:W-:Y:S01]  /*0030*/  BSSY B0, `(.L_x_0) ;  /* 0x000000f000007945 */ /* 0x000fe20003800000 */
[--C-:B-1----:R-:W-:Y:S02]  /*0040*/  SHF.R.U32.HI R0, RZ, 0x5, R18.reuse ;  /* 0x00000005ff007819 */ /* 0x102fe40000011612 */
[----:B------:R-:W-:-:S03]  /*0050*/  SHF.R.U32.HI R3, RZ, 0x7, R18 ;  /* 0x00000007ff037819 */ /* 0x000fc60000011612 */
[----:B------:R-:W1:Y:S04]  /*0060*/  SHFL.IDX PT, R2, R0, RZ, 0x1f ;  /* 0x00001fff00027589 */ /* 0x000e6800000e0000 */
[----:B------:R2:W3:Y:S01]  /*0070*/  SHFL.IDX PT, R5, R3, RZ, 0x1f ;  /* 0x00001fff03057589 */ /* 0x0004e200000e0000 */
[----:B-1----:R-:W-:-:S13]  /*0080*/  ISETP.NE.OR P0, PT, R2, RZ, !P0 ;  /* 0x000000ff0200720c */ /* 0x002fda0004705670 */
[----:B0-23--:R-:W-:Y:S05]  /*0090*/  @P0 BRA `(.L_x_1) ;  /* 0x0000000000200947 */ /* 0x00dfea0003800000 */
[----:B------:R-:W-:Y:S02]  /*00a0*/  ULDC.64 UR4, c[0x0][0x198] ;  /* 0x0000660000047ab9 */ /* 0x000fe40000000a00 */
[----:B------:R-:W-:Y:S02]  /*00b0*/  UIADD3 UR6, UP0, UR4, 0xf0, URZ ;  /* 0x000000f004067890 */ /* 0x000fe4000ff1e03f */
[----:B------:R-:W-:Y:S02]  /*00c0*/  UIADD3 UR4, UP1, UR4, 0x1f0, URZ ;  /* 0x000001f004047890 */ /* 0x000fe4000ff3e03f */
[----:B------:R-:W-:Y:S02]  /*00d0*/  UIADD3.X UR7, URZ, UR5, URZ, UP0, !UPT ;  /* 0x000000053f077290 */ /* 0x000fe400087fe43f */
[----:B------:R-:W-:-:S07]  /*00e0*/  UIADD3.X UR5, URZ, UR5, URZ, UP1, !UPT ;  /* 0x000000053f057290 */ /* 0x000fce0008ffe43f */
[----:B------:R0:W-:Y:S02]  /*00f0*/  UTMACCTL.PF [UR6] ;  /* 0x00000000060079b9 */ /* 0x0001e40008040000 */
[----:B------:R0:W-:Y:S02]  /*0100*/  UTMACCTL.PF [UR4] ;  /* 0x00000000040079b9 */ /* 0x0001e40008040000 */
[----:B0-----:R-:W-:Y:S01]  /*0110*/  NOP ;  /* 0x0000000000007918 */ /* 0x001fe20000000000 */
.L_x_1:
[----:B------:R-:W-:Y:S05]  /*0120*/  BSYNC B0 ;  /* 0x0000000000007941 */ /* 0x000fea0003800000 */
.L_x_0:
[----:B------:R-:W0:Y:S02]  /*0130*/  SHFL.IDX PT, R3, R0, RZ, 0x1f ;  /* 0x00001fff00037589 */ /* 0x000e2400000e0000 */
[----:B0-----:R-:W-:-:S13]  /*0140*/  ISETP.NE.AND P0, PT, R3, RZ, PT ;  /* 0x000000ff0300720c */ /* 0x001fda0003f05270 */
[----:B------:R-:W-:Y:S05]  /*0150*/  @P0 BRA `(.L_x_2) ;  /* 0x0000000000580947 */ /* 0x000fea0003800000 */
[----:B------:R-:W0:Y:S01]  /*0160*/  S2UR UR8, SR_CgaCtaId ;  /* 0x00000000000879c3 */ /* 0x000e220000008800 */
[----:B------:R-:W-:Y:S01]  /*0170*/  UMOV UR4, 0x400 ;  /* 0x0000040000047882 */ /* 0x000fe20000000000 */
[----:B------:R-:W-:Y:S01]  /*0180*/  UMOV UR5, 0x1 ;  /* 0x0000000100057882 */ /* 0x000fe20000000000 */
[----:B------:R-:W-:Y:S01]  /*0190*/  UMOV UR6, 0x8 ;  /* 0x0000000800067882 */ /* 0x000fe20000000000 */
[----:B------:R-:W-:Y:S01]  /*01a0*/  ELECT P0, URZ, PT ;  /* 0x00000000003f782f */ /* 0x000fe20003800000 */
[----:B------:R-:W-:-:S04]  /*01b0*/  UIADD3 UR6, -UR6, 0x100000, URZ ;  /* 0x0010000006067890 */ /* 0x000fc8000fffe13f */
[----:B------:R-:W-:Y:S02]  /*01c0*/  USHF.L.U32 UR7, UR6, 0xb, URZ ;  /* 0x0000000b06077899 */ /* 0x000fe4000800063f */
[----:B------:R-:W-:Y:S02]  /*01d0*/  USHF.L.U32 UR6, UR6, 0x1, URZ ;  /* 0x0000000106067899 */ /* 0x000fe4000800063f */
[----:B0-----:R-:W-:Y:S02]  /*01e0*/  ULEA UR8, UR8, UR4, 0x18 ;  /* 0x0000000408087291 */ /* 0x001fe4000f8ec03f */
[----:B------:R-:W-:-:S04]  /*01f0*/  UIADD3 UR4, -UR5, 0x100000, URZ ;  /* 0x0010000005047890 */ /* 0x000fc8000fffe13f */
[----:B------:R-:W-:Y:S02]  /*0200*/  USHF.L.U32 UR5, UR4, 0xb, URZ ;  /* 0x0000000b04057899 */ /* 0x000fe4000800063f */
[----:B------:R-:W-:Y:S01]  /*0210*/  USHF.L.U32 UR4, UR4, 0x1, URZ ;  /* 0x0000000104047899 */ /* 0x000fe2000800063f */
[----:B------:R-:W0:Y:S11]  /*0220*/  FENCE.VIEW.ASYNC.S ;  /* 0x00000000000073c6 */ /* 0x000e360000000000 */
[----:B0-----:R0:W1:Y:S01]  /*0230*/  SYNCS.EXCH.64 URZ, [UR8], UR4 ;  /* 0x00000004083f75b2 */ /* 0x0010620008000100 */
[----:B------:R0:W2:Y:S01]  /*0240*/  SYNCS.EXCH.64 URZ, [UR8+0x20], UR6 ;  /* 0x00002006083f75b2 */ /* 0x0000a20008000100 */
[----:B------:R0:W3:Y:S01]  /*0250*/  SYNCS.EXCH.64 URZ, [UR8+0x8], UR4 ;  /* 0x00000804083f75b2 */ /* 0x0000e20008000100 */
[----:B------:R0:W4:Y:S01]  /*0260*/  SYNCS.EXCH.64 URZ, [UR8+0x28], UR6 ;  /* 0x00002806083f75b2 */ /* 0x0001220008000100 */
[----:B------:R0:W0:Y:S01]  /*0270*/  SYNCS.EXCH.64 URZ, [UR8+0x10], UR4 ;  /* 0x00001004083f75b2 */ /* 0x0000220008000100 */
[----:B------:R0:W0:Y:S01]  /*0280*/  SYNCS.EXCH.64 URZ, [UR8+0x30], UR6 ;  /* 0x00003006083f75b2 */ /* 0x0000220008000100 */
[----:B------:R0:W0:Y:S01]  /*0290*/  SYNCS.EXCH.64 URZ, [UR8+0x18], UR4 ;  /* 0x00001804083f75b2 */ /* 0x0000220008000100 */
[----:B------:R0:W0:Y:S01]  /*02a0*/  SYNCS.EXCH.64 URZ, [UR8+0x38], UR6 ;  /* 0x00003806083f75b2 */ /* 0x0000220008000100 */
[----:B------:R-:W-:Y:S01]  /*02b0*/  NOP ;  /* 0x0000000000007918 */ /* 0x000fe20000000000 */
.L_x_2:
[----:B------:R-:W-:Y:S01]  /*02c0*/  SHF.R.S32.HI R7, RZ, 0x1f, R18 ;  /* 0x0000001fff077819 */ /* 0x000fe20000011412 */
[----:B------:R-:W5:Y:S01]  /*02d0*/  SHFL.IDX PT, R0, R0, RZ, 0x1f ;  /* 0x00001fff00007589 */ /* 0x000f6200000e0000 */
[----:B0-----:R-:W0:Y:S01]  /*02e0*/  S2UR UR8, SR_CTAID.X ;  /* 0x00000000000879c3 */ /* 0x001e220000002500 */
[----:B------:R-:W-:Y:S02]  /*02f0*/  ELECT P0, URZ, PT ;  /* 0x00000000003f782f */ /* 0x000fe40003800000 */
[----:B------:R-:W-:Y:S01]  /*0300*/  LEA.HI R7, R7, R18, RZ, 0x7 ;  /* 0x0000001207077211 */ /* 0x000fe200078f38ff */
[----:B------:R-:W1:Y:S01]  /*0310*/  S2R R4, SR_CTAID.Y ;  /* 0x0000000000047919 */ /* 0x000e620000002600 */
[----:B------:R-:W-:Y:S01]  /*0320*/  SHF.R.S32.HI R8, RZ, 0x1f, R3 ;  /* 0x0000001fff087819 */ /* 0x000fe20000011403 */
[----:B------:R-:W-:Y:S01]  /*0330*/  ULDC UR4, c[0x0][0x150] ;  /* 0x0000540000047ab9 */ /* 0x000fe20000000800 */
[----:B------:R-:W-:Y:S01]  /*0340*/  LOP3.LUT R7, R7, 0xffffff80, RZ, 0xc0, !PT ;  /* 0xffffff8007077812 */ /* 0x000fe200078ec0ff */
[----:B------:R-:W-:Y:S01]  /*0350*/  NOP ;  /* 0x0000000000007918 */ /* 0x000fe20000000000 */
[----:B------:R-:W-:Y:S01]  /*0360*/  LEA.HI R8, R8, R3, RZ, 0x2 ;  /* 0x0000000308087211 */ /* 0x000fe200078f10ff */
[----:B------:R-:W2:Y:S01]  /*0370*/  LDC R10, c[0x0][0x144] ;  /* 0x00005100ff0a7b82 */ /* 0x000ea20000000800 */
[----:B------:R-:W-:Y:S01]  /*0380*/  NOP ;  /* 0x0000000000007918 */ /* 0x000fe20000000000 */
[----:B------:R-:W-:Y:S01]  /*0390*/  IMAD.IADD R6, R18, 0x1, -R7 ;  /* 0x0000000112067824 */ /* 0x000fe200078e0a07 */
[----:B------:R-:W-:-:S02]  /*03a0*/  LOP3.LUT R8, R8, 0x3ffffffc, RZ, 0xc0, !PT ;  /* 0x3ffffffc08087812 */ /* 0x000fc400078ec0ff */
[----:B------:R-:W-:Y:S02]  /*03b0*/  MOV R22, 0x1 ;  /* 0x0000000100167802 */ /* 0x000fe40000000f00 */
[----:B------:R-:W-:Y:S01]  /*03c0*/  SHF.R.S32.HI R7, RZ, 0x1f, R6 ;  /* 0x0000001fff077819 */ /* 0x000fe20000011406 */
[----:B------:R-:W-:Y:S01]  /*03d0*/  IMAD.IADD R8, R3, 0x1, -R8 ;  /* 0x0000000103087824 */ /* 0x000fe200078e0a08 */
[----:B------:R-:W3:Y:S01]  /*03e0*/  LDC R12, c[0x0][0x140] ;  /* 0x00005000ff0c7b82 */ /* 0x000ee20000000800 */
[----:B------:R-:W-:Y:S02]  /*03f0*/  ISETP.NE.AND P3, PT, R5, RZ, PT ;  /* 0x000000ff0500720c */ /* 0x000fe40003f65270 */
[----:B------:R-:W-:Y:S02]  /*0400*/  LEA.HI R7, R7, R6, RZ, 0x3 ;  /* 0x0000000607077211 */ /* 0x000fe400078f18ff */
[----:B-----5:R-:W-:Y:S02]  /*0410*/  ISETP.NE.OR P0, PT, R0, RZ, !P0 ;  /* 0x000000ff0000720c */ /* 0x020fe40004705670 */
[----:B------:R-:W-:-:S02]  /*0420*/  SHF.R.S32.HI R0, RZ, 0x3, R7 ;  /* 0x00000003ff007819 */ /* 0x000fc40000011407 */
[----:B------:R-:W-:Y:S02]  /*0430*/  SHF.R.S32.HI R7, RZ, 0x1f, R7 ;  /* 0x0000001fff077819 */ /* 0x000fe40000011407 */
[----:B0-----:R-:W-:Y:S02]  /*0440*/  I2FP.F32.U32 R9, UR8 ;  /* 0x0000000800097c45 */ /* 0x001fe40008201000 */
[----:B------:R-:W-:-:S03]  /*0450*/  LEA.HI R7, R7, R0, RZ, 0x2 ;  /* 0x0000000007077211 */ /* 0x000fc600078f10ff */
[----:B------:R-:W-:Y:S01]  /*0460*/  FMUL R9, R9, UR4 ;  /* 0x0000000409097c20 */ /* 0x000fe20008400000 */
[----:B------:R-:W-:Y:S01]  /*0470*/  LOP3.LUT R7, R7, 0xfffffffc, RZ, 0xc0, !PT ;  /* 0xfffffffc07077812 */ /* 0x000fe200078ec0ff */
[----:B------:R-:W-:Y:S01]  /*0480*/  VOTEU.ALL UP0, P0 ;  /* 0x00000000003f7886 */ /* 0x000fe20000000000 */
[----:B-1----:R-:W-:Y:S01]  /*0490*/  I2FP.F32.U32 R11, R4 ;  /* 0x00000004000b7245 */ /* 0x002fe20000201000 */
[----:B------:R-:W-:Y:S01]  /*04a0*/  ULDC UR4, c[0x0][0x154] ;  /* 0x0000550000047ab9 */ /* 0x000fe20000000800 */
[----:B------:R-:W-:Y:S01]  /*04b0*/  VOTEU.ALL UP1, P0 ;  /* 0x00000000003f7886 */ /* 0x000fe20000020000 */
[----:B------:R-:W-:Y:S01]  /*04c0*/  IMAD.IADD R7, R0, 0x1, -R7 ;  /* 0x0000000100077824 */ /* 0x000fe200078e0a07 */
[----:B------:R-:W0:Y:S01]  /*04d0*/  F2I.U32.TRUNC.NTZ R9, R9 ;  /* 0x0000000900097305 */ /* 0x000e22000020f000 */
[----:B------:R-:W1:Y:S01]  /*04e0*/  @!UP0 S2UR UR7, SR_CgaCtaId ;  /* 0x00000000000789c3 */ /* 0x000e620000008800 */
[----:B------:R-:W-:Y:S01]  /*04f0*/  @!UP0 UMOV UR6, 0x400 ;  /* 0x0000040000068882 */ /* 0x000fe20000000000 */
[----:B---3--:R-:W-:-:S02]  /*0500*/  ISETP.EQ.U32.AND P2, PT, R12, 0x1, PT ;  /* 0x000000010c00780c */ /* 0x008fc40003f42070 */
[----:B------:R-:W-:-:S04]  /*0510*/  LEA R8, R8, R7, 0x2 ;  /* 0x0000000708087211 */ /* 0x000fc800078e10ff */
[----:B------:R-:W-:-:S04]  /*0520*/  SHF.R.S32.HI R3, RZ, 0x1f, R8 ;  /* 0x0000001fff037819 */ /* 0x000fc80000011408 */
[----:B------:R-:W-:Y:S01]  /*0530*/  LEA.HI R0, R3, R8, RZ, 0x2 ;  /* 0x0000000803007211 */ /* 0x000fe200078f10ff */
[----:B0-----:R-:W-:-:S03]  /*0540*/  IMAD.MOV R7, RZ, RZ, -R9 ;  /* 0x000000ffff077224 */ /* 0x001fc600078e0a09 */
[----:B------:R-:W-:Y:S01]  /*0550*/  LOP3.LUT R9, R0, 0xfffffffc, RZ, 0xc0, !PT ;  /* 0xfffffffc00097812 */ /* 0x000fe200078ec0ff */
[----:B--2---:R-:W-:Y:S02]  /*0560*/  IMAD R3, R10, R7, UR8 ;  /* 0x000000080a037e24 */ /* 0x004fe4000f8e0207 */
[----:B------:R-:W-:Y:S01]  /*0570*/  FMUL R10, R11, UR4 ;  /* 0x000000040b0a7c20 */ /* 0x000fe20008400000 */
[----:B------:R-:W0:Y:S01]  /*0580*/  LDC R7, c[0x0][0x148] ;  /* 0x00005200ff077b82 */ /* 0x000e220000000800 */
[C---:B------:R-:W-:Y:S01]  /*0590*/  IMAD.IADD R0, R8.reuse, 0x1, -R9 ;  /* 0x0000000108007824 */ /* 0x040fe200078e0a09 */
[----:B------:R-:W-:Y:S01]  /*05a0*/  SHF.R.S32.HI R9, RZ, 0x1f, R2 ;  /* 0x0000001fff097819 */ /* 0x000fe20000011402 */
[----:B------:R-:W-:Y:S01]  /*05b0*/  UMOV UR4, 0x20 ;  /* 0x0000002000047882 */ /* 0x000fe20000000000 */
[----:B------:R-:W-:Y:S01]  /*05c0*/  SHF.L.U32 R11, R8, 0x2, RZ ;  /* 0x00000002080b7819 */ /* 0x000fe200000006ff */
[----:B------:R-:W2:Y:S01]  /*05d0*/  F2I.U32.TRUNC.NTZ R10, R10 ;  /* 0x0000000a000a7305 */ /* 0x000ea2000020f000 */
[----:B------:R-:W-:Y:S01]  /*05e0*/  ISETP.NE.AND P4, PT, R0, R3, PT ;  /* 0x000000030000720c */ /* 0x000fe20003f85270 */
[----:B------:R-:W-:-:S04]  /*05f0*/  @!UP0 UIADD3 UR4, -UR4, 0x100000, URZ ;  /* 0x0010000004048890 */ /* 0x000fc8000fffe13f */
[----:B------:R-:W-:Y:S02]  /*0600*/  @!UP0 USHF.L.U32 UR5, UR4, 0xb, URZ ;  /* 0x0000000b04058899 */ /* 0x000fe4000800063f */
[----:B------:R-:W-:Y:S01]  /*0610*/  @!UP0 USHF.L.U32 UR4, UR4, 0x1, URZ ;  /* 0x0000000104048899 */ /* 0x000fe2000800063f */
[----:B------:R-:W-:Y:S01]  /*0620*/  LEA.HI R9, R9, R2, RZ, 0x2 ;  /* 0x0000000209097211 */ /* 0x000fe200078f10ff */
[----:B-1----:R-:W-:Y:S01]  /*0630*/  @!UP0 ULEA UR6, UR7, UR6, 0x18 ;  /* 0x0000000607068291 */ /* 0x002fe2000f8ec03f */
[----:B------:R-:W-:Y:S01]  /*0640*/  LOP3.LUT R152, R8, 0xc, R11, 0x78, !PT ;  /* 0x0000000c08987812 */ /* 0x000fe200078e780b */
[----:B------:R-:W-:Y:S01]  /*0650*/  VOTEU.ALL UP0, P0 ;  /* 0x00000000003f7886 */ /* 0x000fe20000000000 */
[----:B------:R-:W-:Y:S02]  /*0660*/  LOP3.LUT R9, R9, 0xfffffffc, RZ, 0xc0, !PT ;  /* 0xfffffffc09097812 */ /* 0x000fe400078ec0ff */
[----:B------:R-:W-:Y:S01]  /*0670*/  LOP3.LUT P0, RZ, R6, 0x7, RZ, 0xc0, !PT ;  /* 0x0000000706ff7812 */ /* 0x000fe2000780c0ff */
[----:B------:R-:W-:-:S02]  /*0680*/  VIADD R6, R5, 0xffffffff ;  /* 0xffffffff05067836 */ /* 0x000fc40000000000 */
[----:B------:R-:W-:Y:S01]  /*0690*/  IMAD.IADD R0, R2, 0x1, -R9 ;  /* 0x0000000102007824 */ /* 0x000fe200078e0a09 */
[----:B------:R-:W-:Y:S02]  /*06a0*/  ISETP.LT.U32.AND P0, PT, R152, 0x4, !P0 ;  /* 0x000000049800780c */ /* 0x000fe40004701070 */
[----:B------:R-:W-:Y:S01]  /*06b0*/  @P4 SHF.R.S32.HI R9, RZ, 0x1f, R152 ;  /* 0x0000001fff094819 */ /* 0x000fe20000011498 */
[----:B--2---:R-:W-:Y:S01]  /*06c0*/  IMAD.MOV R24, RZ, RZ, -R10 ;  /* 0x000000ffff187224 */ /* 0x004fe200078e0a0a */
[C---:B------:R-:W-:Y:S01]  /*06d0*/  ISETP.NE.AND P1, PT, R0.reuse, 0x3, PT ;  /* 0x000000030000780c */ /* 0x040fe20003f25270 */
[----:B------:R-:W1:Y:S02]  /*06e0*/  FENCE.VIEW.ASYNC.S ;  /* 0x00000000000073c6 */ /* 0x000e640000000000 */
[----:B-1----:R1:W2:Y:S01]  /*06f0*/  @!UP0 SYNCS.EXCH.64 URZ, [UR6+0x50], UR4 ;  /* 0x00005004063f85b2 */ /* 0x0022a20008000100 */
[----:B------:R-:W-:Y:S01]  /*0700*/  @P4 LEA.HI R9, R9, R152, RZ, 0x2 ;  /* 0x0000009809094211 */ /* 0x000fe200078f10ff */
[----:B0-----:R-:W-:Y:S01]  /*0710*/  IMAD R2, R7, R24, R4 ;  /* 0x0000001807027224 */ /* 0x001fe200078e0204 */
[----:B------:R-:W-:-:S02]  /*0720*/  ISETP.EQ.OR P1, PT, R0, RZ, !P1 ;  /* 0x000000ff0000720c */ /* 0x000fc40004f22670 */
[----:B------:R-:W-:Y:S02]  /*0730*/  @P4 SHF.R.S32.HI R9, RZ, 0x2, R9 ;  /* 0x00000002ff094819 */ /* 0x000fe40000011409 */
[----:B------:R-:W-:Y:S02]  /*0740*/  ISETP.EQ.AND P1, PT, R5, RZ, P1 ;  /* 0x000000ff0500720c */ /* 0x000fe40000f22270 */
[----:B------:R-:W-:Y:S02]  /*0750*/  @P4 ISETP.NE.AND P5, PT, R9, R2, PT ;  /* 0x000000020900420c */ /* 0x000fe40003fa5270 */
[----:B------:R-:W-:Y:S02]  /*0760*/  ISETP.GE.U32.AND P6, PT, R6, 0x2, PT ;  /* 0x000000020600780c */ /* 0x000fe40003fc6070 */
[----:B------:R-:W-:Y:S02]  /*0770*/  SEL R9, RZ, 0x1, !P0 ;  /* 0x00000001ff097807 */ /* 0x000fe40004000000 */
[----:B------:R-:W-:Y:S01]  /*0780*/  @P4 SEL R22, RZ, 0x1, P5 ;  /* 0x00000001ff164807 */ /* 0x000fe20002800000 */
[----:B------:R1:W0:Y:S01]  /*0790*/  @!UP1 SYNCS.EXCH.64 URZ, [UR6+0x58], UR4 ;  /* 0x00005804063f95b2 */ /* 0x0002220008000100 */
[----:B------:R-:W-:Y:S01]  /*07a0*/  SEL R19, RZ, 0x1, !P1 ;  /* 0x00000001ff137807 */ /* 0x000fe20004800000 */
[----:B------:R-:W-:Y:S01]  /*07b0*/  NOP ;  /* 0x0000000000007918 */ /* 0x000fe20000000000 */
[----:B------:R-:W-:-:S02]  /*07c0*/  LOP3.LUT R22, R22, R9, RZ, 0xc0, !PT ;  /* 0x0000000916167212 */ /* 0x000fc400078ec0ff */
[----:B------:R-:W-:Y:S01]  /*07d0*/  SEL R19, R19, 0x2, P6 ;  /* 0x0000000213137807 */ /* 0x000fe20003000000 */
[----:B-12---:R-:W-:Y:S06]  /*07e0*/  @!P2 BRA `(.L_x_3) ;  /* 0x000000000008a947 */ /* 0x006fec0003800000 */
[----:B0---4-:R-:W-:Y:S01]  /*07f0*/  UCGABAR_ARV ;  /* 0x00000000000079c7 */ /* 0x011fe20008000000 */
[----:B------:R-:W-:Y:S05]  /*0800*/  BRA `(.L_x_4) ;  /* 0x0000000000047947 */ /* 0x000fea0003800000 */
.L_x_3:
[----:B0---4-:R-:W-:Y:S01]  /*0810*/  NOP ;  /* 0x0000000000007918 */ /* 0x011fe20000000000 */
.L_x_4:
[----:B------:R-:W0:Y:S01]  /*0820*/  LDC R2, c[0x0][0x65c] ;  /* 0x00019700ff027b82 */ /* 0x000e220000000800 */
[----:B------:R-:W-:Y:S02]  /*0830*/  IMAD.U32 R8, RZ, RZ, UR8 ;  /* 0x00000008ff087e24 */ /* 0x000fe4000f8e00ff */
[----:B------:R-:W-:Y:S01]  /*0840*/  IMAD.MOV.U32 R9, RZ, RZ, RZ ;  /* 0x000000ffff097224 */ /* 0x000fe200078e00ff */
[----:B0-----:R-:W-:-:S04]  /*0850*/  ISETP.NE.AND P1, PT, R2, 0x1, PT ;  /* 0x000000010200780c */ /* 0x001fc80003f25270 */
[----:B------:R-:W-:-:S09]  /*0860*/  P2R R5, PR, RZ, 0x2 ;  /* 0x00000002ff057803 */ /* 0x000fd20000000000 */
[----:B------:R-:W0:Y:S01]  /*0870*/  @P1 LDC R17, c[0x0][0x10] ;  /* 0x00000400ff111b82 */ /* 0x000e220000000800 */
[----:B------:R-:W-:Y:S01]  /*0880*/  @P1 MOV R5, RZ ;  /* 0x000000ff00051202 */ /* 0x000fe20000000f00 */
[----:B------:R-:W-:-:S06]  /*0890*/  @P1 IMAD.MOV.U32 R13, RZ, RZ, RZ ;  /* 0x000000ffff0d1224 */ /* 0x000fcc00078e00ff */
[----:B------:R-:W1:Y:S01]  /*08a0*/  @!P1 LDC R11, c[0x0][0xc] ;  /* 0x00000300ff0b9b82 */ /* 0x000e620000000800 */
[----:B0-----:R-:W-:-:S05]  /*08b0*/  @P1 IMAD.WIDE.U32 R16, R17, UR8, R4 ;  /* 0x0000000811101c25 */ /* 0x001fca000f8e0004 */
[----:B------:R-:W-:Y:S01]  /*08c0*/  @P1 IADD3 R17, R17, R13, RZ ;  /* 0x0000000d11111210 */ /* 0x000fe20007ffe0ff */
[----:B-1----:R-:W-:-:S04]  /*08d0*/  @!P1 IMAD.WIDE.U32 R8, R4, R11, R8 ;  /* 0x0000000b04089225 */ /* 0x002fc800078e0008 */
[----:B------:R-:W-:Y:S02]  /*08e0*/  @!P1 IMAD.MOV.U32 R16, RZ, RZ, R8 ;  /* 0x000000ffff109224 */ /* 0x000fe400078e0008 */
[----:B------:R-:W-:Y:S01]  /*08f0*/  @!P1 IMAD.MOV.U32 R17, RZ, RZ, R9 ;  /* 0x000000ffff119224 */ /* 0x000fe200078e0009 */
[----:B------:R-:W-:Y:S06]  /*0900*/  @!P2 BRA `(.L_x_5) ;  /* 0x00000000000ca947 */ /* 0x000fec0003800000 */
[----:B------:R-:W-:Y:S01]  /*0910*/  UCGABAR_WAIT ;  /* 0x0000000000007dc7 */ /* 0x000fe20008000000 */
[----:B------:R-:W-:Y:S01]  /*0920*/  CCTL.IVALL ;  /* 0x00000000ff00798f */ /* 0x000fe20002000000 */
[----:B------:R-:W-:Y:S05]  /*0930*/  BRA `(.L_x_6) ;  /* 0x0000000000047947 */ /* 0x000fea0003800000 */
.L_x_5:
[----:B------:R-:W-:Y:S06]  /*0940*/  BAR.SYNC.DEFER_BLOCKING 0x0 ;  /* 0x0000000000007b1d */ /* 0x000fec0000010000 */
.L_x_6:
[----:B------:R-:W-:Y:S05]  /*0950*/  @!P3 BRA `(.L_x_7) ;  /* 0x000000840094b947 */ /* 0x000fea0003800000 */
[----:B------:R-:W-:-:S13]  /*0960*/  ISETP.GT.U32.AND P0, PT, R6, 0x1, PT ;  /* 0x000000010600780c */ /* 0x000fda0003f04070 */
[----:B------:R-:W-:Y:S05]  /*0970*/  @P0 EXIT ;  /* 0x000000000000094d */ /* 0x000fea0003800000 */
[----:B------:R-:W-:Y:S01]  /*0980*/  ULDC.64 UR4, c[0x0][0x650] ;  /* 0x0001940000047ab9 */ /* 0x000fe20000000a00 */
[----:B------:R-:W-:Y:S01]  /*0990*/  PRMT R0, RZ, 0x7610, R0 ;  /* 0x00007610ff007816 */ /* 0x000fe20000000000 */
[----:B------:R-:W-:Y:S01]  /*09a0*/  IMAD.MOV.U32 R154, RZ, RZ, -0x1 ;  /* 0xffffffffff9a7424 */ /* 0x000fe200078e00ff */
[----:B------:R-:W-:Y:S01]  /*09b0*/  ISETP.GE.U32.AND P0, PT, R16, UR4, PT ;  /* 0x0000000410007c0c */ /* 0x000fe2000bf06070 */
[----:B------:R-:W-:Y:S01]  /*09c0*/  IMAD.MOV.U32 R23, RZ, RZ, -0x1 ;  /* 0xffffffffff177424 */ /* 0x000fe200078e00ff */
[----:B------:R-:W-:Y:S02]  /*09d0*/  MOV R153, 0xffffffff ;  /* 0xffffffff00997802 */ /* 0x000fe40000000f00 */
[----:B------:R-:W-:-:S13]  /*09e0*/  ISETP.GE.U32.AND.EX P0, PT, R17, UR5, PT, P0 ;  /* 0x0000000511007c0c */ /* 0x000fda000bf06100 */
[----:B------:R-:W-:Y:S05]  /*09f0*/  @P0 BRA `(.L_x_8) ;  /* 0x00000004002c0947 */ /* 0x000fea0003800000 */
[----:B------:R-:W0:Y:S01]  /*0a00*/  LDC.64 R20, c[0x0][0x628] ;  /* 0x00018a00ff147b82 */ /* 0x000e220000000a00 */
[----:B------:R-:W-:Y:S01]  /*0a10*/  MOV R8, R16 ;  /* 0x0000001000087202 */ /* 0x000fe20000000f00 */
[----:B------:R-:W-:-:S06]  /*0a20*/  IMAD.MOV.U32 R9, RZ, RZ, R17 ;  /* 0x000000ffff097224 */ /* 0x000fcc00078e0011 */
[----:B------:R-:W1:Y:S08]  /*0a30*/  LDC R0, c[0x0][0x630] ;  /* 0x00018c00ff007b82 */ /* 0x000e700000000800 */
[----:B------:R-:W2:Y:S01]  /*0a40*/  LDC.64 R26, c[0x0][0x620] ;  /* 0x00018800ff1a7b82 */ /* 0x000ea20000000a00 */
[----:B0-----:R-:W-:-:S04]  /*0a50*/  ISETP.NE.U32.AND P0, PT, R20, RZ, PT ;  /* 0x000000ff1400720c */ /* 0x001fc80003f05070 */
[----:B------:R-:W-:-:S13]  /*0a60*/  ISETP.NE.AND.EX P0, PT, R21, RZ, PT, P0 ;  /* 0x000000ff1500720c */ /* 0x000fda0003f05300 */
[----:B-12---:R-:W-:Y:S05]  /*0a70*/  @!P0 BRA `(.L_x_9) ;  /* 0x0000000000288947 */ /* 0x006fea0003800000 */
[----:B------:R-:W0:Y:S02]  /*0a80*/  LDC R13, c[0x0][0x634] ;  /* 0x00018d00ff0d7b82 */ /* 0x000e240000000800 */
[----:B0-----:R-:W-:-:S05]  /*0a90*/  IADD3 R13, P0, R16, R13, RZ ;  /* 0x0000000d100d7210 */ /* 0x001fca0007f1e0ff */
[----:B------:R-:W-:-:S04]  /*0aa0*/  IMAD.X R15, RZ, RZ, R17, P0 ;  /* 0x000000ffff0f7224 */ /* 0x000fc800000e0611 */
[----:B------:R-:W-:-:S04]  /*0ab0*/  IMAD.WIDE.U32 R8, R15, R20, RZ ;  /* 0x000000140f087225 */ /* 0x000fc800078e00ff */
[----:B------:R-:W-:-:S04]  /*0ac0*/  IMAD.WIDE.U32 R10, P0, R13, R21, R8 ;  /* 0x000000150d0a7225 */ /* 0x000fc80007800008 */
[----:B------:R-:W-:Y:S01]  /*0ad0*/  IMAD.WIDE.U32 R8, R13, R20, RZ ;  /* 0x000000140d087225 */ /* 0x000fe200078e00ff */
[----:B------:R-:W-:-:S03]  /*0ae0*/  IADD3.X R13, RZ, RZ, RZ, P0, !PT ;  /* 0x000000ffff0d7210 */ /* 0x000fc600007fe4ff */
[----:B------:R-:W-:Y:S01]  /*0af0*/  IMAD.MOV.U32 R12, RZ, RZ, R11 ;  /* 0x000000ffff0c7224 */ /* 0x000fe200078e000b */
[----:B------:R-:W-:-:S05]  /*0b00*/  IADD3 RZ, P0, R9, R10, RZ ;  /* 0x0000000a09ff7210 */ /* 0x000fca0007f1e0ff */
[----:B------:R-:W-:-:S08]  /*0b10*/  IMAD.WIDE.U32.X R8, R15, R21, R12, P0 ;  /* 0x000000150f087225 */ /* 0x000fd000000e040c */
.L_x_9:
[----:B------:R-:W0:Y:S01]  /*0b20*/  LDC.64 R20, c[0x0][0x640] ;  /* 0x00019000ff147b82 */ /* 0x000e220000000a00 */
[--C-:B------:R-:W-:Y:S01]  /*0b30*/  SHF.R.U64 R28, R8, R0, R9.reuse ;  /* 0x00000000081c7219 */ /* 0x100fe20000001209 */
[----:B------:R-:W-:Y:S01]  /*0b40*/  IMAD R30, R7, R24, R4 ;  /* 0x00000018071e7224 */ /* 0x000fe200078e0204 */
[----:B------:R-:W-:Y:S01]  /*0b50*/  SHF.R.U32.HI R0, RZ, R0, R9 ;  /* 0x00000000ff007219 */ /* 0x000fe20000011609 */
[----:B------:R-:W-:Y:S01]  /*0b60*/  IMAD.MOV.U32 R23, RZ, RZ, 0x1 ;  /* 0x00000001ff177424 */ /* 0x000fe200078e00ff */
[----:B------:R-:W-:-:S03]  /*0b70*/  IADD3 R5, P0, RZ, -R28, RZ ;  /* 0x8000001cff057210 */ /* 0x000fc60007f1e0ff */
[----:B------:R-:W1:Y:S02]  /*0b80*/  LDC R6, c[0x0][0x618] ;  /* 0x00018600ff067b82 */ /* 0x000e640000000800 */
[----:B------:R-:W-:-:S04]  /*0b90*/  IMAD.X R9, RZ, RZ, ~R0, P0 ;  /* 0x000000ffff097224 */ /* 0x000fc800000e0e00 */
[-C--:B------:R-:W-:Y:S02]  /*0ba0*/  IMAD R0, R9, R26.reuse, RZ ;  /* 0x0000001a09007224 */ /* 0x080fe400078e02ff */
[----:B------:R-:W2:Y:S01]  /*0bb0*/  LDC R11, c[0x0][0x608] ;  /* 0x00018200ff0b7b82 */ /* 0x000ea20000000800 */
[----:B------:R-:W-:-:S04]  /*0bc0*/  IMAD.WIDE.U32 R8, R5, R26, R16 ;  /* 0x0000001a05087225 */ /* 0x000fc800078e0010 */
[----:B------:R-:W-:-:S03]  /*0bd0*/  IMAD R5, R5, R27, R0 ;  /* 0x0000001b05057224 */ /* 0x000fc600078e0200 */
[----:B------:R-:W3:Y:S01]  /*0be0*/  LDC R12, c[0x0][0x658] ;  /* 0x00019600ff0c7b82 */ /* 0x000ee20000000800 */
[----:B0-----:R-:W-:Y:S02]  /*0bf0*/  ISETP.NE.U32.AND P0, PT, R20, RZ, PT ;  /* 0x000000ff1400720c */ /* 0x001fe40003f05070 */
[----:B------:R-:W-:Y:S01]  /*0c00*/  IADD3 R5, R9, R5, RZ ;  /* 0x0000000509057210 */ /* 0x000fe20007ffe0ff */
[----:B------:R-:W-:Y:S01]  /*0c10*/  IMAD.MOV.U32 R9, RZ, RZ, -0x1 ;  /* 0xffffffffff097424 */ /* 0x000fe200078e00ff */
[----:B------:R-:W-:-:S03]  /*0c20*/  ISETP.NE.AND.EX P0, PT, R21, RZ, PT, P0 ;  /* 0x000000ff1500720c */ /* 0x000fc60003f05300 */
[----:B------:R-:W0:Y:S01]  /*0c30*/  LDC R15, c[0x0][0x600] ;  /* 0x00018000ff0f7b82 */ /* 0x000e220000000800 */
[-CC-:B-1----:R-:W-:Y:S02]  /*0c40*/  SHF.R.U64 R13, R8, R6.reuse, R5.reuse ;  /* 0x00000006080d7219 */ /* 0x182fe40000001205 */
[----:B------:R-:W-:-:S05]  /*0c50*/  SHF.R.U32.HI R0, RZ, R6, R5 ;  /* 0x00000006ff007219 */ /* 0x000fca0000011605 */
[----:B------:R-:W1:Y:S01]  /*0c60*/  LDC R14, c[0x0][0x648] ;  /* 0x00019200ff0e7b82 */ /* 0x000e620000000800 */
[-CC-:B--2---:R-:W-:Y:S02]  /*0c70*/  SHF.R.U64 R27, R13, R11.reuse, R0.reuse ;  /* 0x0000000b0d1b7219 */ /* 0x184fe40000001200 */
[----:B------:R-:W-:-:S05]  /*0c80*/  SHF.R.U32.HI R5, RZ, R11, R0 ;  /* 0x0000000bff057219 */ /* 0x000fca0000011600 */
[----:B------:R-:W2:Y:S01]  /*0c90*/  LDC R26, c[0x0][0x638] ;  /* 0x00018e00ff1a7b82 */ /* 0x000ea20000000800 */
[-C--:B---3--:R-:W-:Y:S02]  /*0ca0*/  SHF.L.U32 R0, R9, R12.reuse, RZ ;  /* 0x0000000c09007219 */ /* 0x088fe400000006ff */
[-CC-:B------:R-:W-:Y:S02]  /*0cb0*/  SHF.R.U64 R24, R27, R12.reuse, R5.reuse ;  /* 0x0000000c1b187219 */ /* 0x180fe40000001205 */
[----:B------:R-:W-:Y:S02]  /*0cc0*/  SHF.R.U32.HI R5, RZ, R12, R5 ;  /* 0x0000000cff057219 */ /* 0x000fe40000011605 */
[----:B------:R-:W-:Y:S01]  /*0cd0*/  LOP3.LUT R10, RZ, R0, RZ, 0x33, !PT ;  /* 0x00000000ff0a7212 */ /* 0x000fe200078e33ff */
[----:B------:R-:W3:Y:S01]  /*0ce0*/  LDC R25, c[0x0][0x610] ;  /* 0x00018400ff197b82 */ /* 0x000ee20000000800 */
[----:B------:R-:W-:Y:S01]  /*0cf0*/  MOV R4, R24 ;  /* 0x0000001800047202 */ /* 0x000fe20000000f00 */
[----:B------:R-:W-:Y:S06]  /*0d00*/  @!P0 BRA `(.L_x_10) ;  /* 0x0000000000288947 */ /* 0x000fec0003800000 */
[----:B------:R-:W4:Y:S02]  /*0d10*/  LDC R9, c[0x0][0x64c] ;  /* 0x00019300ff097b82 */ /* 0x000f240000000800 */
[----:B----4-:R-:W-:-:S05]  /*0d20*/  IADD3 R9, P0, R24, R9, RZ ;  /* 0x0000000918097210 */ /* 0x010fca0007f1e0ff */
[----:B------:R-:W-:-:S04]  /*0d30*/  IMAD.X R11, RZ, RZ, R5, P0 ;  /* 0x000000ffff0b7224 */ /* 0x000fc800000e0605 */
[----:B------:R-:W-:-:S04]  /*0d40*/  IMAD.WIDE.U32 R4, R11, R20, RZ ;  /* 0x000000140b047225 */ /* 0x000fc800078e00ff */
[----:B------:R-:W-:-:S04]  /*0d50*/  IMAD.WIDE.U32 R6, P0, R9, R21, R4 ;  /* 0x0000001509067225 */ /* 0x000fc80007800004 */
[----:B------:R-:W-:Y:S01]  /*0d60*/  IMAD.WIDE.U32 R4, R9, R20, RZ ;  /* 0x0000001409047225 */ /* 0x000fe200078e00ff */
[----:B------:R-:W-:-:S03]  /*0d70*/  MOV R8, R7 ;  /* 0x0000000700087202 */ /* 0x000fc60000000f00 */
[----:B------:R-:W-:Y:S01]  /*0d80*/  IMAD.X R9, RZ, RZ, RZ, P0 ;  /* 0x000000ffff097224 */ /* 0x000fe200000e06ff */
[----:B------:R-:W-:-:S05]  /*0d90*/  IADD3 RZ, P0, R5, R6, RZ ;  /* 0x0000000605ff7210 */ /* 0x000fca0007f1e0ff */
[----:B------:R-:W-:-:S08]  /*0da0*/  IMAD.WIDE.U32.X R4, R11, R21, R8, P0 ;  /* 0x000000150b047225 */ /* 0x000fd000000e0408 */
.L_x_10:
[----:B-1----:R-:W-:Y:S01]  /*0db0*/  SHF.R.U64 R4, R4, R14, R5 ;  /* 0x0000000e04047219 */ /* 0x002fe20000001205 */
[----:B0-----:R-:W-:Y:S01]  /*0dc0*/  VIADD R6, R15, 0xffffffff ;  /* 0xffffffff0f067836 */ /* 0x001fe20000000000 */
[----:B------:R-:W-:Y:S01]  /*0dd0*/  SHF.L.U32 R0, R23, R12, RZ ;  /* 0x0000000c17007219 */ /* 0x000fe200000006ff */
[----:B------:R-:W-:Y:S01]  /*0de0*/  IMAD.MOV.U32 R23, RZ, RZ, R28 ;  /* 0x000000ffff177224 */ /* 0x000fe200078e001c */
[----:B------:R-:W-:Y:S01]  /*0df0*/  LOP3.LUT R5, R27, R10, RZ, 0xc0, !PT ;  /* 0x0000000a1b057212 */ /* 0x000fe200078ec0ff */
[----:B------:R-:W-:Y:S01]  /*0e00*/  IMAD.MOV R7, RZ, RZ, -R4 ;  /* 0x000000ffff077224 */ /* 0x000fe200078e0a04 */
[----:B------:R-:W-:Y:S02]  /*0e10*/  SEL R3, R3, R30, !P1 ;  /* 0x0000001e03037207 */ /* 0x000fe40004800000 */
[----:B------:R-:W-:Y:S01]  /*0e20*/  LOP3.LUT R6, R13, R6, RZ, 0xc0, !PT ;  /* 0x000000060d067212 */ /* 0x000fe200078ec0ff */
[----:B------:R-:W-:Y:S01]  /*0e30*/  IMAD R4, R0, R4, R5 ;  /* 0x0000000400047224 */ /* 0x000fe200078e0205 */
[----:B------:R-:W-:Y:S01]  /*0e40*/  MOV R5, 0x1 ;  /* 0x0000000100057802 */ /* 0x000fe20000000f00 */
[----:B--2---:R-:W-:-:S02]  /*0e50*/  IMAD R0, R7, R26, R24 ;  /* 0x0000001a07007224 */ /* 0x004fc400078e0218 */
[----:B---3--:R-:W-:Y:S02]  /*0e60*/  IMAD R3, R4, R25, R3 ;  /* 0x0000001904037224 */ /* 0x008fe400078e0203 */
[----:B------:R-:W-:Y:S01]  /*0e70*/  IMAD R4, R0, R15, R6 ;  /* 0x0000000f00047224 */ /* 0x000fe200078e0206 */
[----:B------:R-:W-:-:S04]  /*0e80*/  PRMT R0, R5, 0x7610, R0 ;  /* 0x0000761005007816 */ /* 0x000fc80000000000 */
[----:B------:R-:W-:Y:S02]  /*0e90*/  SEL R154, R4, R3, !P1 ;  /* 0x00000003049a7207 */ /* 0x000fe40004800000 */
[----:B------:R-:W-:-:S07]  /*0ea0*/  SEL R153, R3, R4, !P1 ;  /* 0x0000000403997207 */ /* 0x000fce0004800000 */
.L_x_8:
[----:B------:R-:W-:-:S08]  /*0eb0*/  NOP ;  /* 0x0000000000007918 */ /* 0x000fd00000000000 */
[----:B------:R-:W0:Y:S02]  /*0ec0*/  USETMAXREG.TRY_ALLOC.CTAPOOL UP0, 0xe8 ;  /* 0x000000e8000079c8 */ /* 0x000e240008000600 */
[----:B0-----:R-:W-:-:S13]  /*0ed0*/  PLOP3.LUT P0, PT, PT, PT, UP0, 0x80, 0x0 ;  /* 0x000000000000781c */ /* 0x001fda0003f0f008 */
[----:B------:R-:W-:Y:S05]  /*0ee0*/  @!P0 BRA `(.L_x_8) ;  /* 0xfffffffc00f08947 */ /* 0x000fea000383ffff */
[----:B------:R-:W-:Y:S01]  /*0ef0*/  ULDC.64 UR4, c[0x0][0x598] ;  /* 0x0001660000047ab9 */ /* 0x000fe20000000a00 */
[----:B------:R-:W-:Y:S01]  /*0f00*/  ULDC.64 UR36, c[0x0][0x208] ;  /* 0x0000820000247ab9 */ /* 0x000fe20000000a00 */
[----:B------:R-:W-:-:S04]  /*0f10*/  ISETP.NE.U32.AND P0, PT, RZ, UR4, PT ;  /* 0x00000004ff007c0c */ /* 0x000fc8000bf05070 */
[----:B------:R-:W-:-:S13]  /*0f20*/  ISETP.NE.AND.EX P0, PT, RZ, UR5, PT, P0 ;  /* 0x00000005ff007c0c */ /* 0x000fda000bf05300 */
[----:B------:R-:W-:Y:S05]  /*0f30*/  @!P0 BRA `(.L_x_11) ;  /* 0x00000000001c8947 */ /* 0x000fea0003800000 */
[----:B------:R-:W0:Y:S02]  /*0f40*/  LDC.64 R4, c[0x0][0x598] ;  /* 0x00016600ff047b82 */ /* 0x000e240000000a00 */
[----:B0-----:R-:W2:Y:S02]  /*0f50*/  LDG.E.64 R4, desc[UR36][R4.64] ;  /* 0x0000002404047981 */ /* 0x001ea4000c1e1b00 */
[----:B--2---:R-:W-:-:S04]  /*0f60*/  ISETP.NE.U32.AND P0, PT, R4, RZ, PT ;  /* 0x000000ff0400720c */ /* 0x004fc80003f05070 */
[----:B------:R-:W-:-:S13]  /*0f70*/  ISETP.NE.AND.EX P0, PT, R5, RZ, PT, P0 ;  /* 0x000000ff0500720c */ /* 0x000fda0003f05300 */
[----:B------:R-:W-:Y:S05]  /*0f80*/  @!P0 BRA `(.L_x_11) ;  /* 0x0000000000088947 */ /* 0x000fea0003800000 */
[----:B------:R0:W5:Y:S01]  /*0f90*/  LD.E R155, desc[UR36][R4.64] ;  /* 0x00000024049b7980 */ /* 0x000162000c101900 */
[----:B------:R-:W-:Y:S05]  /*0fa0*/  BRA `(.L_x_12) ;  /* 0x0000000000247947 */ /* 0x000fea0003800000 */
.L_x_11:
[----:B------:R-:W-:Y:S02]  /*0fb0*/  ULDC.64 UR4, c[0x0][0x588] ;  /* 0x0001620000047ab9 */ /* 0x000fe40000000a00 */
[----:B------:R-:W-:-:S04]  /*0fc0*/  ISETP.NE.U32.AND P0, PT, RZ, UR4, PT ;  /* 0x00000004ff007c0c */ /* 0x000fc8000bf05070 */
[----:B------:R-:W-:-:S13]  /*0fd0*/  ISETP.NE.AND.EX P0, PT, RZ, UR5, PT, P0 ;  /* 0x00000005ff007c0c */ /* 0x000fda000bf05300 */
[----:B------:R-:W-:Y:S05]  /*0fe0*/  @!P0 BRA `(.L_x_13) ;  /* 0x00000000000c8947 */ /* 0x000fea0003800000 */
[----:B------:R-:W0:Y:S02]  /*0ff0*/  LDC.64 R4, c[0x0][0x588] ;  /* 0x00016200ff047b82 */ /* 0x000e240000000a00 */
[----:B0-----:R1:W5:Y:S01]  /*1000*/  LDG.E R155, desc[UR36][R4.64] ;  /* 0x00000024049b7981 */ /* 0x001362000c1e1900 */
[----:B------:R-:W-:Y:S05]  /*1010*/  BRA `(.L_x_12) ;  /* 0x0000000000087947 */ /* 0x000fea0003800000 */
.L_x_13:
[----:B------:R-:W-:Y:S02]  /*1020*/  ULDC UR4, c[0x0][0x580] ;  /* 0x0001600000047ab9 */ /* 0x000fe40000000800 */
[----:B------:R-:W-:-:S07]  /*1030*/  IMAD.U32 R155, RZ, RZ, UR4 ;  /* 0x00000004ff9b7e24 */ /* 0x000fce000f8e00ff */
.L_x_12:
[----:B------:R-:W-:Y:S02]  /*1040*/  ULDC.64 UR4, c[0x0][0x5a0] ;  /* 0x0001680000047ab9 */ /* 0x000fe40000000a00 */
[----:B------:R-:W-:-:S04]  /*1050*/  ISETP.NE.U32.AND P0, PT, RZ, UR4, PT ;  /* 0x00000004ff007c0c */ /* 0x000fc8000bf05070 */
[----:B------:R-:W-:-:S13]  /*1060*/  ISETP.NE.AND.EX P0, PT, RZ, UR5, PT, P0 ;  /* 0x00000005ff007c0c */ /* 0x000fda000bf05300 */
[----:B------:R-:W-:Y:S05]  /*1070*/  @!P0 BRA `(.L_x_14) ;  /* 0x00000000001c8947 */ /* 0x000fea0003800000 */
[----:B01----:R-:W0:Y:S02]  /*1080*/  LDC.64 R4, c[0x0][0x5a0] ;  /* 0x00016800ff047b82 */ /* 0x003e240000000a00 */
[----:B0-----:R-:W2:Y:S02]  /*1090*/  LDG.E.64 R4, desc[UR36][R4.64] ;  /* 0x0000002404047981 */ /* 0x001ea4000c1e1b00 */
[----:B--2---:R-:W-:-:S04]  /*10a0*/  ISETP.NE.U32.AND P0, PT, R4, RZ, PT ;  /* 0x000000ff0400720c */ /* 0x004fc80003f05070 */
[----:B------:R-:W-:-:S13]  /*10b0*/  ISETP.NE.AND.EX P0, PT, R5, RZ, PT, P0 ;  /* 0x000000ff0500720c */ /* 0x000fda0003f05300 */
[----:B------:R-:W-:Y:S05]  /*10c0*/  @!P0 BRA `(.L_x_14) ;  /* 0x0000000000088947 */ /* 0x000fea0003800000 */
[----:B------:R0:W5:Y:S01]  /*10d0*/  LD.E R156, desc[UR36][R4.64] ;  /* 0x00000024049c7980 */ /* 0x000162000c101900 */
[----:B------:R-:W-:Y:S05]  /*10e0*/  BRA `(.L_x_15) ;  /* 0x0000000000247947 */ /* 0x000fea0003800000 */
.L_x_14:
[----:B------:R-:W-:Y:S02]  /*10f0*/  ULDC.64 UR4, c[0x0][0x590] ;  /* 0x0001640000047ab9 */ /* 0x000fe40000000a00 */
[----:B------:R-:W-:-:S04]  /*1100*/  ISETP.NE.U32.AND P0, PT, RZ, UR4, PT ;  /* 0x00000004ff007c0c */ /* 0x000fc8000bf05070 */
[----:B------:R-:W-:-:S13]  /*1110*/  ISETP.NE.AND.EX P0, PT, RZ, UR5, PT, P0 ;  /* 0x00000005ff007c0c */ /* 0x000fda000bf05300 */
[----:B------:R-:W-:Y:S05]  /*1120*/  @!P0 BRA `(.L_x_16) ;  /* 0x00000000000c8947 */ /* 0x000fea0003800000 */
[----:B------:R-:W2:Y:S02]  /*1130*/  LDC.64 R156, c[0x0][0x590] ;  /* 0x00016400ff9c7b82 */ /* 0x000ea40000000a00 */
[----:B--2---:R2:W5:Y:S01]  /*1140*/  LDG.E R156, desc[UR36][R156.64] ;  /* 0x000000249c9c7981 */ /* 0x004562000c1e1900 */
[----:B------:R-:W-:Y:S05]  /*1150*/  BRA `(.L_x_15) ;  /* 0x0000000000087947 */ /* 0x000fea0003800000 */
.L_x_16:
[----:B------:R-:W-:Y:S02]  /*1160*/  ULDC UR4, c[0x0][0x584] ;  /* 0x0001610000047ab9 */ /* 0x000fe40000000800 */
[----:B------:R-:W-:-:S07]  /*1170*/  MOV R156, UR4 ;  /* 0x00000004009c7c02 */ /* 0x000fce0008000f00 */
.L_x_15:
[----:B------:R-:W-:-:S13]  /*1180*/  LOP3.LUT P0, RZ, R0, 0xff, RZ, 0xc0, !PT ;  /* 0x000000ff00ff7812 */ /* 0x000fda000780c0ff */
[----:B------:R-:W-:Y:S05]  /*1190*/  @!P0 EXIT ;  /* 0x000000000000894d */ /* 0x000fea0003800000 */
[----:B------:R-:W-:Y:S01]  /*11a0*/  ULDC UR4, c[0x0][0x28c] ;  /* 0x0000a30000047ab9 */ /* 0x000fe20000000800 */
[----:B------:R-:W-:Y:S01]  /*11b0*/  LOP3.LUT R168, R19, 0x1, RZ, 0xfc, !PT ;  /* 0x0000000113a87812 */ /* 0x000fe200078efcff */
[----:B------:R-:W-:Y:S01]  /*11c0*/  UIADD3 UR4, UR4, 0x1f, URZ ;  /* 0x0000001f04047890 */ /* 0x000fe2000fffe03f */
[----:B------:R-:W-:Y:S01]  /*11d0*/  UMOV UR38, URZ ;  /* 0x0000003f00267c82 */ /* 0x000fe20008000000 */
[----:B------:R-:W-:Y:S02]  /*11e0*/  UMOV UR39, URZ ;  /* 0x0000003f00277c82 */ /* 0x000fe40008000000 */
[----:B------:R-:W-:-:S04]  /*11f0*/  USHF.R.S32.HI UR5, URZ, 0x1f, UR4 ;  /* 0x0000001f3f057899 */ /* 0x000fc80008011404 */
[----:B------:R-:W-:-:S04]  /*1200*/  ULEA.HI UR5, UR5, UR4, URZ, 0x5 ;  /* 0x0000000405057291 */ /* 0x000fc8000f8f283f */
[----:B------:R-:W-:-:S12]  /*1210*/  USHF.R.S32.HI UR40, URZ, 0x5, UR5 ;  /* 0x000000053f287899 */ /* 0x000fd80008011405 */
.L_x_288:
[----:B------:R-:W-:Y:S01]  /*1220*/  LOP3.LUT R0, R18, 0x80, RZ, 0xc0, !PT ;  /* 0x0000008012007812 */ /* 0x000fe200078ec0ff */
[----:B---3--:R-:W3:Y:S01]  /*1230*/  S2UR UR7, SR_CgaCtaId ;  /* 0x00000000000779c3 */ /* 0x008ee20000008800 */
[----:B------:R-:W-:Y:S02]  /*1240*/  UMOV UR6, 0x400 ;  /* 0x0000040000067882 */ /* 0x000fe40000000000 */
[----:B------:R-:W-:-:S06]  /*1250*/  SHF.R.U32.HI R0, RZ, 0x7, R0 ;  /* 0x00000007ff007819 */ /* 0x000fcc0000011600 */
[----:B----4-:R-:W4:Y:S01]  /*1260*/  SHFL.IDX PT, R0, R0, RZ, 0x1f ;  /* 0x00001fff00007589 */ /* 0x010f2200000e0000 */
[----:B---3--:R-:W-:Y:S01]  /*1270*/  ULEA UR6, UR7, UR6, 0x18 ;  /* 0x0000000607067291 */ /* 0x008fe2000f8ec03f */
[----:B----4-:R-:W-:-:S13]  /*1280*/  R2UR UR4, R0 ;  /* 0x00000000000472ca */ /* 0x010fda00000e0000 */
[----:B------:R-:W-:-:S04]  /*1290*/  ULEA.HI UR5, UR4, UR4, URZ, 0x1 ;  /* 0x0000000404057291 */ /* 0x000fc8000f8f083f */
[----:B------:R-:W-:-:S04]  /*12a0*/  ULOP3.LUT UR5, UR5, 0x7fffe, URZ, 0xc0, !UPT ;  /* 0x0007fffe05057892 */ /* 0x000fc8000f8ec03f */
[----:B------:R-:W-:-:S03]  /*12b0*/  UIADD3 UR5, UR4, -UR5, URZ ;  /* 0x8000000504057290 */ /* 0x000fc6000fffe03f */
[----:B------:R-:W-:Y:S01]  /*12c0*/  ULDC UR4, c[0x0][0x28c] ;  /* 0x0000a30000047ab9 */ /* 0x000fe20000000800 */
[----:B------:R-:W-:Y:S01]  /*12d0*/  ULEA UR5, UR5, UR6, 0xd ;  /* 0x0000000605057291 */ /* 0x000fe2000f8e683f */
[----:B------:R-:W-:-:S03]  /*12e0*/  ISETP.LT.AND P0, PT, RZ, UR4, PT ;  /* 0x00000004ff007c0c */ /* 0x000fc6000bf01270 */
[----:B------:R-:W-:-:S04]  /*12f0*/  UIADD3 UR5, UR5, 0x100, URZ ;  /* 0x0000010005057890 */ /* 0x000fc8000fffe03f */
[----:B------:R-:W-:-:S04]  /*1300*/  USHF.R.U32.HI UR5, URZ, 0x4, UR5 ;  /* 0x000000043f057899 */ /* 0x000fc80008011605 */
[----:B------:R-:W-:Y:S02]  /*1310*/  ULOP3.LUT UR41, UR5, 0x3fff, URZ, 0xc0, !UPT ;  /* 0x00003fff05297892 */ /* 0x000fe4000f8ec03f */
[----:B-12---:R-:W-:Y:S10]  /*1320*/  @P0 BRA `(.L_x_17) ;  /* 0x0000000000400947 */ /* 0x006ff40003800000 */
[----:B------:R-:W-:Y:S01]  /*1330*/  MOV R0, 0x0 ;  /* 0x0000000000007802 */ /* 0x000fe20000000f00 */
[----:B------:R-:W-:Y:S01]  /*1340*/  ULDC.64 UR4, c[0x4][0x68] ;  /* 0x01001a0000047ab9 */ /* 0x000fe20000000a00 */
[----:B------:R-:W-:Y:S01]  /*1350*/  ULDC.64 UR6, c[0x4][0x8] ;  /* 0x0100020000067ab9 */ /* 0x000fe20000000a00 */
[----:B01----:R-:W-:Y:S01]  /*1360*/  IMAD.U32 R4, RZ, RZ, UR4 ;  /* 0x00000004ff047e24 */ /* 0x003fe2000f8e00ff */
[----:B------:R0:W1:Y:S01]  /*1370*/  LDC.64 R14, c[0x4][R0] ;  /* 0x01000000000e7b82 */ /* 0x0000620000000a00 */
[----:B------:R-:W-:Y:S01]  /*1380*/  IMAD.U32 R5, RZ, RZ, UR5 ;  /* 0x00000005ff057e24 */ /* 0x000fe2000f8e00ff */
[----:B------:R-:W-:Y:S01]  /*1390*/  ULDC.64 UR4, c[0x4][0x70] ;  /* 0x01001c0000047ab9 */ /* 0x000fe20000000a00 */
[----:B------:R-:W-:Y:S01]  /*13a0*/  IMAD.U32 R10, RZ, RZ, UR6 ;  /* 0x00000006ff0a7e24 */ /* 0x000fe2000f8e00ff */
[----:B------:R-:W-:Y:S01]  /*13b0*/  MOV R6, UR4 ;  /* 0x0000000400067c02 */ /* 0x000fe20008000f00 */
[----:B------:R-:W-:Y:S01]  /*13c0*/  IMAD.U32 R7, RZ, RZ, UR5 ;  /* 0x00000005ff077e24 */ /* 0x000fe2000f8e00ff */
[----:B------:R-:W-:Y:S01]  /*13d0*/  MOV R11, UR7 ;  /* 0x00000007000b7c02 */ /* 0x000fe20008000f00 */
[----:B------:R-:W-:Y:S01]  /*13e0*/  IMAD.MOV.U32 R8, RZ, RZ, 0x1e1 ;  /* 0x000001e1ff087424 */ /* 0x000fe200078e00ff */
[----:B------:R-:W-:Y:S01]  /*13f0*/  MOV R13, RZ ;  /* 0x000000ff000d7202 */ /* 0x000fe20000000f00 */
[----:B0-----:R-:W-:-:S07]  /*1400*/  IMAD.MOV.U32 R12, RZ, RZ, 0x1 ;  /* 0x00000001ff0c7424 */ /* 0x001fce00078e00ff */
[----:B------:R-:W-:-:S07]  /*1410*/  LEPC R20, `(.L_x_17) ;  /* 0x000000001014794e */ /* 0x000fce0000000000 */
[----:B-12--5:R-:W-:Y:S05]  /*1420*/  CALL.ABS.NOINC R14 ;  /* 0x000000000e007343 */ /* 0x026fea0003c00000 */
.L_x_17:
[----:B------:R-:W-:-:S13]  /*1430*/  ISETP.NE.AND P0, PT, R168, 0x3, PT ;  /* 0x00000003a800780c */ /* 0x000fda0003f05270 */
[----:B------:R-:W-:Y:S05]  /*1440*/  @!P0 BRA `(.L_x_18) ;  /* 0x0000000000048947 */ /* 0x000fea0003800000 */
[----:B------:R-:W-:Y:S01]  /*1450*/  BPT.TRAP 0x1 ;  /* 0x000000040000795c */ /* 0x000fe20000300000 */
.L_x_18:
[----:B------:R-:W3:Y:S01]  /*1460*/  S2UR UR5, SR_CgaCtaId ;  /* 0x00000000000579c3 */ /* 0x000ee20000008800 */
[----:B------:R-:W-:Y:S01]  /*1470*/  UMOV UR4, 0x400 ;  /* 0x0000040000047882 */ /* 0x000fe20000000000 */
[----:B------:R-:W-:Y:S02]  /*1480*/  IMAD.U32 R0, RZ, RZ, UR38 ;  /* 0x00000026ff007e24 */ /* 0x000fe4000f8e00ff */
[----:B------:R-:W-:-:S03]  /*1490*/  IMAD.U32 R3, RZ, RZ, UR39 ;  /* 0x00000027ff037e24 */ /* 0x000fc6000f8e00ff */
[----:B------:R-:W-:Y:S01]  /*14a0*/  SHF.L.U32 R0, R0, 0x1f, RZ ;  /* 0x0000001f00007819 */ /* 0x000fe200000006ff */
[----:B---3--:R-:W-:-:S06]  /*14b0*/  ULEA UR4, UR5, UR4, 0x18 ;  /* 0x0000000405047291 */ /* 0x008fcc000f8ec03f */
[----:B------:R-:W-:-:S05]  /*14c0*/  MOV R6, UR4 ;  /* 0x0000000400067c02 */ /* 0x000fca0008000f00 */
[----:B------:R-:W-:-:S04]  /*14d0*/  IMAD R3, R3, 0x8, R6 ;  /* 0x0000000803037824 */ /* 0x000fc800078e0206 */
[----:B------:R3:W4:Y:S01]  /*14e0*/  SYNCS.PHASECHK.TRANS64.TRYWAIT P1, [R3+URZ], R0 ;  /* 0x00000000030075a7 */ /* 0x000722000802017f */
[----:B------:R-:W-:Y:S05]  /*14f0*/  @!P0 BRA `(.L_x_19) ;  /* 0x0000000000048947 */ /* 0x000fea0003800000 */
[----:B------:R-:W-:Y:S01]  /*1500*/  BPT.TRAP 0x1 ;  /* 0x000000040000795c */ /* 0x000fe20000300000 */
.L_x_19:
[----:B----4-:R-:W-:Y:S05]  /*1510*/  @P1 BRA `(.L_x_20) ;  /* 0x0000000000081947 */ /* 0x010fea0003800000 */
[----:B------:R-:W4:Y:S02]  /*1520*/  SYNCS.PHASECHK.TRANS64.TRYWAIT P1, [R3+URZ], R0 ;  /* 0x00000000030075a7 */ /* 0x000f24000802017f */
[----:B----4-:R-:W-:Y:S05]  /*1530*/  @!P1 BRA `(.L_x_21) ;  /* 0x00000090000c9947 */ /* 0x010fea0003800000 */
.L_x_20:
[----:B------:R-:W-:-:S04]  /*1540*/  UISETP.LT.AND UP0, UPT, UR40, 0x1, UPT ;  /* 0x000000012800788c */ /* 0x000fc8000bf01270 */
[----:B------:R-:W-:-:S06]  /*1550*/  USEL UR4, UR40, 0x1, UP0 ;  /* 0x0000000128047887 */ /* 0x000fcc0008000000 */
[----:B---34-:R-:W-:Y:S01]  /*1560*/  IMAD.U32 R0, RZ, RZ, UR4 ;  /* 0x00000004ff007e24 */ /* 0x018fe2000f8e00ff */
[----:B------:R-:W-:Y:S05]  /*1570*/  WARPSYNC.ALL ;  /* 0x0000000000007948 */ /* 0x000fea0003800000 */
[----:B------:R-:W-:-:S04]  /*1580*/  IADD3 R0, -R0, UR40, RZ ;  /* 0x0000002800007c10 */ /* 0x000fc8000fffe1ff */
[----:B------:R-:W-:Y:S02]  /*1590*/  ISETP.GE.AND P1, PT, R0, 0x1, PT ;  /* 0x000000010000780c */ /* 0x000fe40003f26270 */
[----:B------:R-:W-:Y:S01]  /*15a0*/  R2UR UR4, R6 ;  /* 0x00000000060472ca */ /* 0x000fe200000e0000 */
[----:B------:R-:W-:Y:S01]  /*15b0*/  WARPGROUP.ARRIVE ;  /* 0x00000000000079c5 */ /* 0x000fe20000000000 */
[----:B------:R-:W-:Y:S01]  /*15c0*/  UMOV UR9, 0x40000040 ;  /* 0x4000004000097882 */ /* 0x000fe20000000000 */
[----:B------:R-:W-:-:S10]  /*15d0*/  UMOV UR11, 0x40000040 ;  /* 0x40000040000b7882 */ /* 0x000fd40000000000 */
[----:B------:R-:W-:-:S04]  /*15e0*/  UIADD3 UR4, UR4, 0x20100, URZ ;  /* 0x0002010004047890 */ /* 0x000fc8000fffe03f */
[----:B------:R-:W-:-:S04]  /*15f0*/  USHF.R.U32.HI UR4, URZ, 0x4, UR4 ;  /* 0x000000043f047899 */ /* 0x000fc80008011604 */
[----:B------:R-:W-:Y:S02]  /*1600*/  ULOP3.LUT UR5, UR4, 0x3fff, URZ, 0xc0, !UPT ;  /* 0x00003fff04057892 */ /* 0x000fe4000f8ec03f */
[----:B------:R-:W-:Y:S02]  /*1610*/  ULOP3.LUT UR4, UR41, 0x10000, URZ, 0xfc, !UPT ;  /* 0x0001000029047892 */ /* 0x000fe4000f8efc3f */
[----:B------:R-:W-:Y:S02]  /*1620*/  ULOP3.LUT UR5, UR5, 0x10000, URZ, 0xfc, !UPT ;  /* 0x0001000005057892 */ /* 0x000fe4000f8efc3f */
[----:B------:R-:W-:Y:S02]  /*1630*/  ULEA UR6, UR39, UR4, 0xb ;  /* 0x0000000427067291 */ /* 0x000fe4000f8e583f */
[----:B------:R-:W-:-:S05]  /*1640*/  ULEA UR7, UR39, UR5, 0xa ;  /* 0x0000000527077291 */ /* 0x000fca000f8e503f */
[----:B------:R-:W-:Y:S02]  /*1650*/  UMOV UR8, UR6 ;  /* 0x0000000600087c82 */ /* 0x000fe40008000000 */
[----:B------:R-:W-:Y:S02]  /*1660*/  UMOV UR10, UR7 ;  /* 0x00000007000a7c82 */ /* 0x000fe40008000000 */
[----:B------:R-:W-:Y:S01]  /*1670*/  HGMMA.64x128x8.F32.TF32 R88, gdesc[UR8], RZ, !UPT, gsb0 ;  /* 0x05e00000085879f0 */ /* 0x000fe2000c0028ff */
[----:B------:R-:W-:Y:S01]  /*1680*/  UIADD3 UR8, UR6, 0x400, URZ ;  /* 0x0000040006087890 */ /* 0x000fe2000fffe03f */
[----:B------:R-:W-:Y:S01]  /*1690*/  UMOV UR9, 0x40000040 ;  /* 0x4000004000097882 */ /* 0x000fe20000000000 */
[----:B------:R-:W-:Y:S02]  /*16a0*/  WARPGROUP.DEPBAR.LE gsb0, 0x0 ;  /* 0x00008000000079c5 */ /* 0x000fe40000010000 */
[----:B------:R-:W-:-:S07]  /*16b0*/  WARPGROUP.ARRIVE ;  /* 0x00000000000079c5 */ /* 0x000fce0000000000 */
[----:B------:R-:W-:Y:S01]  /*16c0*/  HGMMA.64x128x8.F32.TF32 R24, gdesc[UR8], RZ, !UPT, gsb0 ;  /* 0x05e00000081879f0 */ /* 0x000fe2000c0028ff */
[----:B------:R-:W-:Y:S02]  /*16d0*/  UIADD3 UR8, UR6, 0x2, URZ ;  /* 0x0000000206087890 */ /* 0x000fe4000fffe03f */
[----:B------:R-:W-:Y:S01]  /*16e0*/  UIADD3 UR10, UR7, 0x2, URZ ;  /* 0x00000002070a7890 */ /* 0x000fe2000fffe03f */
[----:B------:R-:W-:Y:S01]  /*16f0*/  UMOV UR9, 0x40000040 ;  /* 0x4000004000097882 */ /* 0x000fe20000000000 */
[----:B------:R-:W-:Y:S01]  /*1700*/  UMOV UR11, 0x40000040 ;  /* 0x40000040000b7882 */ /* 0x000fe20000000000 */
[----:B------:R-:W-:Y:S02]  /*1710*/  WARPGROUP.DEPBAR.LE gsb0, 0x0 ;  /* 0x00008000000079c5 */ /* 0x000fe40000010000 */
[----:B------:R-:W-:-:S06]  /*1720*/  WARPGROUP.ARRIVE ;  /* 0x00000000000079c5 */ /* 0x000fcc0000000000 */
[----:B------:R-:W-:Y:S01]  /*1730*/  HGMMA.64x128x8.F32.TF32 R88, gdesc[UR8], R88, gsb0 ;  /* 0x05e00000085879f0 */ /* 0x000fe20008002858 */
[----:B------:R-:W-:Y:S01]  /*1740*/  UIADD3 UR8, UR6, 0x402, URZ ;  /* 0x0000040206087890 */ /* 0x000fe2000fffe03f */
[----:B------:R-:W-:Y:S01]  /*1750*/  UMOV UR9, 0x40000040 ;  /* 0x4000004000097882 */ /* 0x000fe20000000000 */
[----:B------:R-:W-:Y:S02]  /*1760*/  WARPGROUP.DEPBAR.LE gsb0, 0x0 ;  /* 0x00008000000079c5 */ /* 0x000fe40000010000 */
[----:B------:R-:W-:-:S07]  /*1770*/  WARPGROUP.ARRIVE ;  /* 0x00000000000079c5 */ /* 0x000fce0000000000 */
[----:B------:R-:W-:Y:S01]  /*1780*/  HGMMA.64x128x8.F32.TF32 R24, gdesc[UR8], R24, gsb0 ;  /* 0x05e00000081879f0 */ /* 0x000fe20008002818 */
        /* <DEDUP_REMOVED lines=23> */
[----:B------:R-:W-:Y:S03]  /*1900*/  HGMMA.64x128x8.F32.TF32 R24, gdesc[UR8], R24, gsb0 ;  /* 0x05e00000081879f0 */ /* 0x000fe60008002818 */
[----:B------:R-:W-:Y:S02]  /*1910*/  WARPGROUP.DEPBAR.LE gsb0, 0x0 ;  /* 0x00008000000079c5 */ /* 0x000fe40000010000 */
[----:B------:R-:W-:Y:S05]  /*1920*/  @!P1 BRA `(.L_x_22) ;  /* 0x0000000400749947 */ /* 0x000fea0003800000 */
[----:B------:R-:W-:Y:S02]  /*1930*/  UIADD3 UR6, UR39, 0x1, URZ ;  /* 0x0000000127067890 */ /* 0x000fe4000fffe03f */
[----:B------:R-:W-:Y:S02]  /*1940*/  MOV R3, UR39 ;  /* 0x0000002700037c02 */ /* 0x000fe40008000f00 */
[----:B------:R-:W-:-:S04]  /*1950*/  UISETP.NE.AND UP0, UPT, UR6, 0x4, UPT ;  /* 0x000000040600788c */ /* 0x000fc8000bf05270 */
[----:B------:R-:W-:Y:S02]  /*1960*/  USEL UR7, URZ, 0x1, UP0 ;  /* 0x000000013f077887 */ /* 0x000fe40008000000 */
[----:B------:R-:W-:Y:S02]  /*1970*/  USEL UR6, UR6, URZ, UP0 ;  /* 0x0000003f06067287 */ /* 0x000fe40008000000 */
[----:B------:R-:W-:-:S06]  /*1980*/  ULOP3.LUT UR7, UR38, UR7, URZ, 0x3c, !UPT ;  /* 0x0000000726077292 */ /* 0x000fcc000f8e3c3f */
[----:B------:R-:W-:-:S07]  /*1990*/  IMAD.U32 R7, RZ, RZ, UR7 ;  /* 0x00000007ff077e24 */ /* 0x000fce000f8e00ff */
.L_x_29:
[----:B------:R-:W-:Y:S05]  /*19a0*/  @!P0 BRA `(.L_x_23) ;  /* 0x0000000000048947 */ /* 0x000fea0003800000 */
[----:B------:R-:W-:Y:S01]  /*19b0*/  BPT.TRAP 0x1 ;  /* 0x000000040000795c */ /* 0x000fe20000300000 */
.L_x_23:
[----:B------:R-:W3:Y:S01]  /*19c0*/  S2UR UR8, SR_CgaCtaId ;  /* 0x00000000000879c3 */ /* 0x000ee20000008800 */
[----:B------:R-:W-:Y:S01]  /*19d0*/  UMOV UR7, 0x400 ;  /* 0x0000040000077882 */ /* 0x000fe20000000000 */
[----:B01----:R-:W-:Y:S01]  /*19e0*/  IMAD.U32 R5, RZ, RZ, UR6 ;  /* 0x00000006ff057e24 */ /* 0x003fe2000f8e00ff */
[----:B------:R-:W-:Y:S01]  /*19f0*/  SHF.L.U32 R4, R7, 0x1f, RZ ;  /* 0x0000001f07047819 */ /* 0x000fe200000006ff */
[----:B---3--:R-:W-:-:S06]  /*1a00*/  ULEA UR7, UR8, UR7, 0x18 ;  /* 0x0000000708077291 */ /* 0x008fcc000f8ec03f */
[----:B------:R-:W-:-:S05]  /*1a10*/  MOV R6, UR7 ;  /* 0x0000000700067c02 */ /* 0x000fca0008000f00 */
[----:B------:R-:W-:-:S04]  /*1a20*/  IMAD R5, R5, 0x8, R6 ;  /* 0x0000000805057824 */ /* 0x000fc800078e0206 */
[----:B------:R0:W1:Y:S01]  /*1a30*/  SYNCS.PHASECHK.TRANS64.TRYWAIT P1, [R5+URZ], R4 ;  /* 0x00000004050075a7 */ /* 0x000062000802017f */
[----:B------:R-:W-:Y:S05]  /*1a40*/  @!P0 BRA `(.L_x_24) ;  /* 0x0000000000048947 */ /* 0x000fea0003800000 */
[----:B------:R-:W-:Y:S01]  /*1a50*/  BPT.TRAP 0x1 ;  /* 0x000000040000795c */ /* 0x000fe20000300000 */
.L_x_24:
[----:B-1----:R-:W-:Y:S05]  /*1a60*/  @P1 BRA `(.L_x_25) ;  /* 0x0000000000081947 */ /* 0x002fea0003800000 */
[----:B------:R-:W1:Y:S02]  /*1a70*/  SYNCS.PHASECHK.TRANS64.TRYWAIT P1, [R5+URZ], R4 ;  /* 0x00000004050075a7 */ /* 0x000e64000802017f */
[----:B-1----:R-:W-:Y:S05]  /*1a80*/  @!P1 BRA `(.L_x_26) ;  /* 0x0000008800cc9947 */ /* 0x002fea0003800000 */
.L_x_25:
[----:B------:R-:W-:Y:S01]  /*1a90*/  ULEA UR7, UR6, UR4, 0xb ;  /* 0x0000000406077291 */ /* 0x000fe2000f8e583f */
[----:B------:R-:W-:Y:S01]  /*1aa0*/  WARPGROUP.ARRIVE ;  /* 0x00000000000079c5 */ /* 0x000fe20000000000 */
[----:B------:R-:W-:Y:S01]  /*1ab0*/  ULEA UR12, UR6, UR5, 0xa ;  /* 0x00000005060c7291 */ /* 0x000fe2000f8e503f */
[----:B------:R-:W-:Y:S01]  /*1ac0*/  UMOV UR9, 0x40000040 ;  /* 0x4000004000097882 */ /* 0x000fe20000000000 */
[----:B------:R-:W-:-:S03]  /*1ad0*/  UMOV UR11, 0x40000040 ;  /* 0x40000040000b7882 */ /* 0x000fc60000000000 */
[----:B------:R-:W-:Y:S02]  /*1ae0*/  UMOV UR8, UR7 ;  /* 0x0000000700087c82 */ /* 0x000fe40008000000 */
[----:B------:R-:W-:Y:S02]  /*1af0*/  UMOV UR10, UR12 ;  /* 0x0000000c000a7c82 */ /* 0x000fe40008000000 */
        /* <DEDUP_REMOVED lines=44> */
[----:B------:R-:W-:Y:S01]  /*1dc0*/  BPT.TRAP 0x1 ;  /* 0x000000040000795c */ /* 0x000fe20000300000 */
.L_x_27:
[----:B------:R-:W-:-:S13]  /*1dd0*/  ISETP.NE.AND P1, PT, R22, RZ, PT ;  /* 0x000000ff1600720c */ /* 0x000fda0003f25270 */
[----:B01----:R-:W-:-:S05]  /*1de0*/  @P1 IMAD R4, R3, 0x8, R6 ;  /* 0x0000000803041824 */ /* 0x003fca00078e0206 */
[----:B------:R-:W-:-:S04]  /*1df0*/  @P1 IADD3 R5, R4, 0x20, RZ ;  /* 0x0000002004051810 */ /* 0x000fc80007ffe0ff */
[----:B------:R-:W-:-:S04]  /*1e00*/  @P1 PRMT R5, R152, 0x654, R5 ;  /* 0x0000065498051816 */ /* 0x000fc80000000005 */
[----:B------:R0:W-:Y:S01]  /*1e10*/  @P1 SYNCS.ARRIVE.TRANS64.RED.A1T0 RZ, [R5+URZ], RZ ;  /* 0x000000ff05ff19a7 */ /* 0x0001e2000810043f */
[----:B------:R-:W-:-:S13]  /*1e20*/  ISETP.GT.U32.AND P1, PT, R19, 0x1, PT ;  /* 0x000000011300780c */ /* 0x000fda0003f24070 */
[----:B0-----:R-:W-:Y:S05]  /*1e30*/  @P1 BRA `(.L_x_28) ;  /* 0x0000000000041947 */ /* 0x001fea0003800000 */
[----:B------:R-:W-:Y:S01]  /*1e40*/  BPT.TRAP 0x1 ;  /* 0x000000040000795c */ /* 0x000fe20000300000 */
.L_x_28:
[----:B------:R-:W-:Y:S01]  /*1e50*/  UIADD3 UR6, UR6, 0x1, URZ ;  /* 0x0000000106067890 */ /* 0x000fe2000fffe03f */
[C---:B------:R-:W-:Y:S01]  /*1e60*/  ISETP.GT.AND P2, PT, R0.reuse, 0x1, PT ;  /* 0x000000010000780c */ /* 0x040fe20003f44270 */
[----:B------:R-:W-:Y:S02]  /*1e70*/  VIADD R3, R3, 0x1 ;  /* 0x0000000103037836 */ /* 0x000fe40000000000 */
[----:B------:R-:W-:Y:S01]  /*1e80*/  UISETP.NE.AND UP0, UPT, UR6, 0x4, UPT ;  /* 0x000000040600788c */ /* 0x000fe2000bf05270 */
[----:B------:R-:W-:Y:S02]  /*1e90*/  VIADD R0, R0, 0xffffffff ;  /* 0xffffffff00007836 */ /* 0x000fe40000000000 */
[C---:B------:R-:W-:Y:S01]  /*1ea0*/  ISETP.NE.AND P1, PT, R3.reuse, 0x4, PT ;  /* 0x000000040300780c */ /* 0x040fe20003f25270 */
[----:B------:R-:W-:Y:S02]  /*1eb0*/  USEL UR7, URZ, 0x1, UP0 ;  /* 0x000000013f077887 */ /* 0x000fe40008000000 */
[----:B------:R-:W-:Y:S01]  /*1ec0*/  USEL UR6, UR6, URZ, UP0 ;  /* 0x0000003f06067287 */ /* 0x000fe20008000000 */
[----:B------:R-:W-:-:S03]  /*1ed0*/  SEL R3, R3, RZ, P1 ;  /* 0x000000ff03037207 */ /* 0x000fc60000800000 */
[----:B------:R-:W-:Y:S01]  /*1ee0*/  LOP3.LUT R7, R7, UR7, RZ, 0x3c, !PT ;  /* 0x0000000707077c12 */ /* 0x000fe2000f8e3cff */
[----:B------:R-:W-:Y:S07]  /*1ef0*/  @P2 BRA `(.L_x_29) ;  /* 0xfffffff800a82947 */ /* 0x000fee000383ffff */
.L_x_22:
[----:B------:R-:W3:Y:S02]  /*1f00*/  LDC R0, c[0x0][0x28c] ;  /* 0x0000a300ff007b82 */ /* 0x000ee40000000800 */
[----:B---3--:R-:W-:-:S13]  /*1f10*/  ISETP.GE.AND P1, PT, R0, 0x1, PT ;  /* 0x000000010000780c */ /* 0x008fda0003f26270 */
[----:B------:R-:W-:Y:S05]  /*1f20*/  @!P1 BRA `(.L_x_30) ;  /* 0x0000000000409947 */ /* 0x000fea0003800000 */
[----:B------:R-:W-:Y:S05]  /*1f30*/  @!P0 BRA `(.L_x_31) ;  /* 0x0000000000048947 */ /* 0x000fea0003800000 */
[----:B------:R-:W-:Y:S01]  /*1f40*/  BPT.TRAP 0x1 ;  /* 0x000000040000795c */ /* 0x000fe20000300000 */
.L_x_31:
[----:B------:R-:W-:Y:S01]  /*1f50*/  ISETP.NE.AND P0, PT, R22, RZ, PT ;  /* 0x000000ff1600720c */ /* 0x000fe20003f05270 */
[----:B------:R-:W-:-:S12]  /*1f60*/  UISETP.LT.AND UP1, UPT, UR40, 0x1, UPT ;  /* 0x000000012800788c */ /* 0x000fd8000bf21270 */
[----:B------:R-:W-:-:S05]  /*1f70*/  VOTEU.ANY UP0, P0 ;  /* 0x00000000003f7886 */ /* 0x000fca0000000100 */
[----:B------:R-:W-:-:S04]  /*1f80*/  @UP0 USEL UR4, UR40, 0x1, UP1 ;  /* 0x0000000128040887 */ /* 0x000fc80008800000 */
[----:B------:R-:W-:-:S06]  /*1f90*/  @UP0 UIADD3 UR4, UR39, UR40, -UR4 ;  /* 0x0000002827040290 */ /* 0x000fcc000fffe804 */
[----:B------:R-:W-:-:S05]  /*1fa0*/  MOV R0, UR4 ;  /* 0x0000000400007c02 */ /* 0x000fca0008000f00 */
[----:B------:R-:W-:-:S05]  /*1fb0*/  @P0 IMAD.SHL.U32 R0, R0, 0x8, RZ ;  /* 0x0000000800000824 */ /* 0x000fca00078e00ff */
[----:B------:R-:W-:-:S04]  /*1fc0*/  @P0 LOP3.LUT R0, R0, 0x18, RZ, 0xc0, !PT ;  /* 0x0000001800000812 */ /* 0x000fc800078ec0ff */
[----:B------:R-:W-:-:S04]  /*1fd0*/  @P0 IADD3 R3, R6, 0x20, R0 ;  /* 0x0000002006030810 */ /* 0x000fc80007ffe000 */
[----:B------:R-:W-:-:S04]  /*1fe0*/  @P0 PRMT R3, R152, 0x654, R3 ;  /* 0x0000065498030816 */ /* 0x000fc80000000003 */
[----:B------:R3:W-:Y:S01]  /*1ff0*/  @P0 SYNCS.ARRIVE.TRANS64.RED.A1T0 RZ, [R3+URZ], RZ ;  /* 0x000000ff03ff09a7 */ /* 0x0007e2000810043f */
[----:B------:R-:W-:-:S13]  /*2000*/  ISETP.GT.U32.AND P0, PT, R19, 0x1, PT ;  /* 0x000000011300780c */ /* 0x000fda0003f04070 */
[----:B---3--:R-:W-:Y:S05]  /*2010*/  @P0 BRA `(.L_x_30) ;  /* 0x0000000000040947 */ /* 0x008fea0003800000 */
[----:B------:R-:W-:Y:S01]  /*2020*/  BPT.TRAP 0x1 ;  /* 0x000000040000795c */ /* 0x000fe20000300000 */
.L_x_30:
[----:B------:R-:W3:Y:S01]  /*2030*/  LDC R6, c[0x0][0x288] ;  /* 0x0000a200ff067b82 */ /* 0x000ee20000000800 */
[--C-:B------:R-:W-:Y:S01]  /*2040*/  SHF.R.U32.HI R0, RZ, 0x2, R18.reuse ;  /* 0x00000002ff007819 */ /* 0x100fe20000011612 */
[----:B------:R-:W-:Y:S01]  /*2050*/  UIADD3 UR39, UR40, UR39, URZ ;  /* 0x0000002728277290 */ /* 0x000fe2000fffe03f */
[----:B01----:R-:W-:Y:S01]  /*2060*/  SHF.R.U32.HI R5, RZ, 0x7, R18 ;  /* 0x00000007ff057819 */ /* 0x003fe20000011612 */
[----:B------:R-:W-:Y:S01]  /*2070*/  ULDC UR8, c[0x0][0x284] ;  /* 0x0000a10000087ab9 */ /* 0x000fe20000000800 */
[----:B------:R-:W-:Y:S01]  /*2080*/  LOP3.LUT R3, R0, 0x7, RZ, 0xc0, !PT ;  /* 0x0000000700037812 */ /* 0x000fe200078ec0ff */
[----:B------:R-:W-:Y:S01]  /*2090*/  USHF.R.U32.HI UR4, URZ, 0x2, UR39 ;  /* 0x000000023f047899 */ /* 0x000fe20008011627 */
[----:B------:R-:W-:Y:S01]  /*20a0*/  LOP3.LUT R4, R18, 0x60, RZ, 0xc0, !PT ;  /* 0x0000006012047812 */ /* 0x000fe200078ec0ff */
[----:B------:R-:W-:Y:S01]  /*20b0*/  UISETP.GT.U32.AND UP1, UPT, UR39, 0x3, UPT ;  /* 0x000000032700788c */ /* 0x000fe2000bf24070 */
[----:B------:R-:W-:Y:S01]  /*20c0*/  LOP3.LUT R0, R5, 0x1, RZ, 0xc0, !PT ;  /* 0x0000000105007812 */ /* 0x000fe200078ec0ff */
[----:B------:R-:W-:Y:S01]  /*20d0*/  ULOP3.LUT UR4, UR4, 0x1, URZ, 0xc0, !UPT ;  /* 0x0000000104047892 */ /* 0x000fe2000f8ec03f */
[----:B------:R-:W-:Y:S01]  /*20e0*/  SHF.R.U32.HI R10, RZ, 0x1, R4 ;  /* 0x00000001ff0a7819 */ /* 0x000fe20000011604 */
[----:B------:R-:W-:Y:S01]  /*20f0*/  ULDC.64 UR6, c[0x0][0x5d0] ;  /* 0x0001740000067ab9 */ /* 0x000fe20000000a00 */
[----:B------:R-:W-:Y:S01]  /*2100*/  SHF.L.U32 R13, R154, 0x7, RZ ;  /* 0x000000079a0d7819 */ /* 0x000fe200000006ff */
[----:B------:R-:W-:Y:S01]  /*2110*/  IMAD.SHL.U32 R4, R0, 0x40, RZ ;  /* 0x0000004000047824 */ /* 0x000fe200078e00ff */
[----:B------:R-:W-:Y:S01]  /*2120*/  IADD3 R5, RZ, -R10, -R3 ;  /* 0x8000000aff057210 */ /* 0x000fe20007ffe803 */
[----:B------:R-:W-:Y:S01]  /*2130*/  UISETP.NE.U32.AND UP0, UPT, UR4, 0x1, UPT ;  /* 0x000000010400788c */ /* 0x000fe2000bf05070 */
[----:B------:R-:W-:Y:S01]  /*2140*/  SHF.R.S32.HI R21, RZ, 0x1f, R23 ;  /* 0x0000001fff157819 */ /* 0x000fe20000011417 */
[----:B------:R-:W-:Y:S01]  /*2150*/  UISETP.LT.U32.AND UP1, UPT, UR40, 0x4, UP1 ;  /* 0x000000042800788c */ /* 0x000fe20008f21070 */
[----:B--2---:R-:W-:Y:S01]  /*2160*/  LOP3.LUT R157, R4, 0x40, R3, 0xe2, !PT ;  /* 0x00000040049d7812 */ /* 0x004fe200078ee203 */
[----:B------:R-:W-:Y:S01]  /*2170*/  UISETP.GT.U32.AND UP0, UPT, UR40, 0x3, !UP0 ;  /* 0x000000032800788c */ /* 0x000fe2000c704070 */
[----:B------:R-:W-:Y:S01]  /*2180*/  LOP3.LUT R3, R18, 0x3, RZ, 0xc0, !PT ;  /* 0x0000000312037812 */ /* 0x000fe200078ec0ff */
[----:B------:R-:W-:Y:S01]  /*2190*/  IMAD R4, R21, UR6, RZ ;  /* 0x0000000615047c24 */ /* 0x000fe2000f8e02ff */
[----:B------:R-:W-:Y:S01]  /*21a0*/  USEL UR5, URZ, 0x1, !UP1 ;  /* 0x000000013f057887 */ /* 0x000fe2000c800000 */
[----:B---3--:R-:W-:Y:S01]  /*21b0*/  ISETP.GE.AND P0, PT, R13, R6, PT ;  /* 0x000000060d00720c */ /* 0x008fe20003f06270 */
[----:B------:R-:W-:Y:S01]  /*21c0*/  IMAD R0, R0, -0x40, R5 ;  /* 0xffffffc000007824 */ /* 0x000fe200078e0205 */
[----:B------:R-:W-:Y:S01]  /*21d0*/  USEL UR4, URZ, 0x1, !UP0 ;  /* 0x000000013f047887 */ /* 0x000fe2000c000000 */
[----:B------:R-:W-:Y:S01]  /*21e0*/  IMAD R12, R3, -0x2, R6 ;  /* 0xfffffffe030c7824 */ /* 0x000fe200078e0206 */
[----:B------:R-:W-:Y:S01]  /*21f0*/  ULOP3.LUT UR39, UR39, 0x3, URZ, 0xc0, !UPT ;  /* 0x0000000327277892 */ /* 0x000fe2000f8ec03f */
[----:B------:R-:W-:Y:S01]  /*2200*/  IMAD.SHL.U32 R3, R153, 0x100, RZ ;  /* 0x0000010099037824 */ /* 0x000fe200078e00ff */
[----:B------:R-:W-:Y:S01]  /*2210*/  ULOP3.LUT UR38, UR4, UR38, UR5, 0x96, !UPT ;  /* 0x0000002604267292 */ /* 0x000fe2000f8e9605 */
[----:B------:R-:W-:-:S02]  /*2220*/  IMAD.SHL.U32 R6, R18, 0x2, RZ ;  /* 0x0000000212067824 */ /* 0x000fc400078e00ff */
[----:B------:R-:W-:Y:S01]  /*2230*/  IMAD.WIDE R8, R153, 0x100, RZ ;  /* 0x0000010099087825 */ /* 0x000fe200078e02ff */
[----:B------:R-:W-:Y:S02]  /*2240*/  ISETP.GE.OR P0, PT, R3, UR8, P0 ;  /* 0x0000000803007c0c */ /* 0x000fe40008706670 */
[----:B------:R-:W-:Y:S01]  /*2250*/  LOP3.LUT R6, R13, 0x6, R6, 0xf8, !PT ;  /* 0x000000060d067812 */ /* 0x000fe200078ef806 */
[----:B------:R-:W-:Y:S01]  /*2260*/  IMAD R11, R23, UR7, R4 ;  /* 0x00000007170b7c24 */ /* 0x000fe2000f8e0204 */
[----:B------:R-:W-:Y:S01]  /*2270*/  IADD3 R3, -R3, UR8, R0 ;  /* 0x0000000803037c10 */ /* 0x000fe2000fffe100 */
[----:B------:R-:W-:Y:S01]  /*2280*/  IMAD.IADD R0, R12, 0x1, -R13 ;  /* 0x000000010c007824 */ /* 0x000fe200078e0a0d */
[----:B------:R-:W-:Y:S01]  /*2290*/  SHF.R.S32.HI R7, RZ, 0x1f, R6 ;  /* 0x0000001fff077819 */ /* 0x000fe20000011406 */
[----:B------:R-:W-:Y:S01]  /*22a0*/  IMAD.MOV.U32 R153, RZ, RZ, -0x1 ;  /* 0xffffffffff997424 */ /* 0x000fe200078e00ff */
[----:B------:R-:W-:Y:S01]  /*22b0*/  LOP3.LUT R157, R8, R157, R10, 0xfe, !PT ;  /* 0x0000009d089d7212 */ /* 0x000fe200078efe0a */
[----:B------:R-:W-:-:S05]  /*22c0*/  IMAD.WIDE.U32 R4, R23, UR6, R6 ;  /* 0x0000000617047c25 */ /* 0x000fca000f8e0006 */
[----:B------:R-:W-:Y:S02]  /*22d0*/  IADD3 R11, R5, R11, RZ ;  /* 0x0000000b050b7210 */ /* 0x000fe40007ffe0ff */
[----:B------:R-:W-:Y:S01]  /*22e0*/  MOV R10, R4 ;  /* 0x00000004000a7202 */ /* 0x000fe20000000f00 */
[----:B------:R-:W-:Y:S06]  /*22f0*/  @P0 BRA `(.L_x_32) ;  /* 0x0000006400840947 */ /* 0x000fec0003800000 */
[----:B------:R-:W0:Y:S01]  /*2300*/  LDC.64 R4, c[0x0][0x5c8] ;  /* 0x00017200ff047b82 */ /* 0x000e220000000a00 */
[----:B-----5:R-:W-:Y:S01]  /*2310*/  FSETP.NEU.AND P1, PT, R156, RZ, PT ;  /* 0x000000ff9c00720b */ /* 0x020fe20003f2d000 */
[----:B------:R-:W-:Y:S01]  /*2320*/  BSSY B0, `(.L_x_32) ;  /* 0x000065e000007945 */ /* 0x000fe20003800000 */
[----:B------:R-:W-:-:S04]  /*2330*/  ISETP.GT.AND P0, PT, R3, RZ, PT ;  /* 0x000000ff0300720c */ /* 0x000fc80003f04270 */
[----:B------:R-:W-:Y:S01]  /*2340*/  ISETP.GT.AND P3, PT, R0, RZ, P0 ;  /* 0x000000ff0000720c */ /* 0x000fe20000764270 */
[-C--:B0-----:R-:W-:Y:S02]  /*2350*/  IMAD R12, R9, R4.reuse, RZ ;  /* 0x00000004090c7224 */ /* 0x081fe400078e02ff */
[----:B------:R-:W-:-:S04]  /*2360*/  IMAD.WIDE.U32 R170, R157, R4, R10 ;  /* 0x000000049daa7225 */ /* 0x000fc800078e000a */
[----:B------:R-:W-:-:S04]  /*2370*/  IMAD R11, R157, R5, R12 ;  /* 0x000000059d0b7224 */ /* 0x000fc800078e020c */
[----:B------:R-:W-:Y:S01]  /*2380*/  IMAD.IADD R173, R171, 0x1, R11 ;  /* 0x00000001abad7824 */ /* 0x000fe200078e020b */
[----:B------:R-:W-:Y:S06]  /*2390*/  @!P1 BRA `(.L_x_33) ;  /* 0x0000004800349947 */ /* 0x000fec0003800000 */
[----:B------:R-:W0:Y:S01]  /*23a0*/  LDC.64 R14, c[0x0][0x5b8] ;  /* 0x00016e00ff0e7b82 */ /* 0x000e220000000a00 */
[----:B------:R-:W-:-:S07]  /*23b0*/  ULDC.64 UR4, c[0x0][0x5c0] ;  /* 0x0001700000047ab9 */ /* 0x000fce0000000a00 */
[----:B------:R-:W1:Y:S08]  /*23c0*/  LDC.64 R158, c[0x0][0x5b0] ;  /* 0x00016c00ff9e7b82 */ /* 0x000e700000000a00 */
[----:B------:R-:W2:Y:S01]  /*23d0*/  LDC.64 R10, c[0x0][0x5a8] ;  /* 0x00016a00ff0a7b82 */ /* 0x000ea20000000a00 */
[-C--:B0-----:R-:W-:Y:S02]  /*23e0*/  IMAD R12, R21, R14.reuse, RZ ;  /* 0x0000000e150c7224 */ /* 0x081fe400078e02ff */
[----:B------:R-:W-:-:S04]  /*23f0*/  IMAD.WIDE.U32 R160, R23, R14, R6 ;  /* 0x0000000e17a07225 */ /* 0x000fc800078e0006 */
[----:B------:R-:W-:Y:S01]  /*2400*/  IMAD R15, R23, R15, R12 ;  /* 0x0000000f170f7224 */ /* 0x000fe200078e020c */
[----:B------:R-:W-:Y:S01]  /*2410*/  MOV R20, R160 ;  /* 0x000000a000147202 */ /* 0x000fe20000000f00 */
[-C--:B-1----:R-:W-:Y:S02]  /*2420*/  IMAD R12, R9, R158.reuse, RZ ;  /* 0x0000009e090c7224 */ /* 0x082fe400078e02ff */
[----:B------:R-:W-:Y:S02]  /*2430*/  IMAD.IADD R21, R161, 0x1, R15 ;  /* 0x00000001a1157824 */ /* 0x000fe400078e020f */
[C---:B------:R-:W-:Y:S02]  /*2440*/  IMAD R171, R157.reuse, R159, R12 ;  /* 0x0000009f9dab7224 */ /* 0x040fe400078e020c */
[----:B------:R-:W-:-:S04]  /*2450*/  IMAD.WIDE.U32 R12, R157, R158, R20 ;  /* 0x0000009e9d0c7225 */ /* 0x000fc800078e0014 */
[----:B------:R-:W-:Y:S01]  /*2460*/  IMAD.IADD R13, R13, 0x1, R171 ;  /* 0x000000010d0d7824 */ /* 0x000fe200078e02ab */
[----:B--2---:R-:W-:-:S04]  /*2470*/  LEA R164, P1, R12, R10, 0x2 ;  /* 0x0000000a0ca47211 */ /* 0x004fc800078210ff */
[----:B------:R-:W-:-:S05]  /*2480*/  LEA.HI.X R165, R12, R11, R13, 0x2, P1 ;  /* 0x0000000b0ca57211 */ /* 0x000fca00008f140d */
[----:B------:R0:W2:Y:S01]  /*2490*/  @P3 LDG.E.LTC128B R169, desc[UR36][R164.64] ;  /* 0x00000024a4a93981 */ /* 0x0000a2000c1e1920 */
[----:B------:R-:W-:Y:S01]  /*24a0*/  IMAD.WIDE.U32 R162, R157, R158, R6 ;  /* 0x0000009e9da27225 */ /* 0x000fe200078e0006 */
[----:B------:R-:W-:Y:S01]  /*24b0*/  ISETP.GT.AND P5, PT, R0, 0x1, P0 ;  /* 0x000000010000780c */ /* 0x000fe200007a4270 */
[----:B------:R-:W-:Y:S01]  /*24c0*/  BSSY B1, `(.L_x_34) ;  /* 0x0000016000017945 */ /* 0x000fe20003800000 */
[----:B------:R-:W-:Y:S01]  /*24d0*/  LEA R12, P1, R170, UR4, 0x2 ;  /* 0x00000004aa0c7c11 */ /* 0x000fe2000f8210ff */
[----:B------:R-:W-:-:S03]  /*24e0*/  IMAD.IADD R163, R171, 0x1, R163 ;  /* 0x00000001aba37824 */ /* 0x000fc600078e02a3 */
[----:B------:R-:W-:Y:S01]  /*24f0*/  LEA.HI.X R13, R170, UR5, R173, 0x2, P1 ;  /* 0x00000005aa0d7c11 */ /* 0x000fe200088f14ad */
[----:B------:R-:W-:Y:S01]  /*2500*/  IMAD.WIDE.U32 R166, R23, R14, R162 ;  /* 0x0000000e17a67225 */ /* 0x000fe200078e00a2 */
[C---:B------:R-:W-:Y:S02]  /*2510*/  SHF.L.U64.HI R163, R158.reuse, 0x3, R159 ;  /* 0x000000039ea37819 */ /* 0x040fe4000001029f */
[----:B------:R-:W-:Y:S01]  /*2520*/  SHF.L.U32 R162, R158, 0x3, RZ ;  /* 0x000000039ea27819 */ /* 0x000fe200000006ff */
[----:B------:R-:W-:Y:S01]  /*2530*/  IMAD.IADD R154, R15, 0x1, R167 ;  /* 0x000000010f9a7824 */ /* 0x000fe200078e02a7 */
[----:B0-----:R-:W-:-:S03]  /*2540*/  LEA R164, P1, R166, R10, 0x2 ;  /* 0x0000000aa6a47211 */ /* 0x001fc600078210ff */
[----:B------:R-:W-:-:S04]  /*2550*/  IMAD.WIDE.U32 R174, R157, R158, R162 ;  /* 0x0000009e9dae7225 */ /* 0x000fc800078e00a2 */
[----:B------:R-:W-:Y:S02]  /*2560*/  IMAD.IADD R171, R171, 0x1, R175 ;  /* 0x00000001abab7824 */ /* 0x000fe400078e02af */
[----:B--2---:R-:W-:-:S04]  /*2570*/  FMUL R165, R169, R156 ;  /* 0x0000009ca9a57220 */ /* 0x004fc80000400000 */
[----:B------:R-:W-:Y:S01]  /*2580*/  FFMA R167, R88, R155, R165 ;  /* 0x0000009b58a77223 */ /* 0x000fe200000000a5 */
[----:B------:R-:W-:Y:S02]  /*2590*/  LEA.HI.X R165, R166, R11, R154, 0x2, P1 ;  /* 0x0000000ba6a57211 */ /* 0x000fe400008f149a */
[----:B------:R-:W-:Y:S02]  /*25a0*/  ISETP.GT.AND P1, PT, R3, 0x8, PT ;  /* 0x000000080300780c */ /* 0x000fe40003f24270 */
[----:B------:R-:W-:Y:S01]  /*25b0*/  IADD3 R154, P4, R160, R174, RZ ;  /* 0x000000aea09a7210 */ /* 0x000fe20007f9e0ff */
[----:B------:R0:W-:Y:S01]  /*25c0*/  @P3 STG.E desc[UR36][R12.64], R167 ;  /* 0x000000a70c003986 */ /* 0x0001e2000c101924 */
[----:B------:R-:W-:Y:S02]  /*25d0*/  ISETP.GT.AND P2, PT, R0, RZ, P1 ;  /* 0x000000ff0000720c */ /* 0x000fe40000f44270 */
[----:B------:R-:W-:Y:S02]  /*25e0*/  LEA R172, P3, R154, R10, 0x2 ;  /* 0x0000000a9aac7211 */ /* 0x000fe400078610ff */
[----:B------:R-:W-:Y:S01]  /*25f0*/  IADD3.X R166, R171, R21, RZ, P4, !PT ;  /* 0x00000015aba67210 */ /* 0x000fe200027fe4ff */
[----:B------:R-:W-:Y:S10]  /*2600*/  @!P5 BRA `(.L_x_35) ;  /* 0x000000000004d947 */ /* 0x000ff40003800000 */
[----:B------:R1:W5:Y:S02]  /*2610*/  LDG.E.LTC128B R169, desc[UR36][R164.64+0x4] ;  /* 0x00000424a4a97981 */ /* 0x000364000c1e1920 */
.L_x_35:
[----:B------:R-:W-:Y:S05]  /*2620*/  BSYNC B1 ;  /* 0x0000000000017941 */ /* 0x000fea0003800000 */
.L_x_34:
[----:B-----5:R-:W-:Y:S01]  /*2630*/  FMUL R88, R169, R156 ;  /* 0x0000009ca9587220 */ /* 0x020fe20000400000 */
[----:B------:R-:W-:Y:S01]  /*2640*/  IMAD.MOV.U32 R177, RZ, RZ, R169 ;  /* 0x000000ffffb17224 */ /* 0x000fe200078e00a9 */
[----:B------:R-:W-:Y:S02]  /*2650*/  LEA.HI.X R173, R154, R11, R166, 0x2, P3 ;  /* 0x0000000b9aad7211 */ /* 0x000fe400018f14a6 */
[----:B------:R-:W-:-:S05]  /*2660*/  FFMA R179, R89, R155, R88 ;  /* 0x0000009b59b37223 */ /* 0x000fca0000000058 */
[----:B------:R2:W-:Y:S04]  /*2670*/  @P5 STG.E desc[UR36][R12.64+0x4], R179 ;  /* 0x000004b30c005986 */ /* 0x0005e8000c101924 */
[----:B------:R-:W3:Y:S01]  /*2680*/  @P2 LDG.E.LTC128B R177, desc[UR36][R172.64] ;  /* 0x00000024acb12981 */ /* 0x000ee2000c1e1920 */
[----:B------:R-:W-:Y:S01]  /*2690*/  IADD3 R174, P3, R6, R174, RZ ;  /* 0x000000ae06ae7210 */ /* 0x000fe20007f7e0ff */
[----:B------:R-:W-:Y:S01]  /*26a0*/  BSSY B1, `(.L_x_36) ;  /* 0x0000010000017945 */ /* 0x000fe20003800000 */
[C---:B0-----:R-:W-:Y:S02]  /*26b0*/  SHF.L.U32 R167, R4.reuse, 0x5, RZ ;  /* 0x0000000504a77819 */ /* 0x041fe400000006ff */
[----:B------:R-:W-:Y:S01]  /*26c0*/  SHF.L.U64.HI R169, R4, 0x5, R5 ;  /* 0x0000000504a97819 */ /* 0x000fe20000010205 */
[----:B------:R-:W-:Y:S01]  /*26d0*/  IMAD.X R175, R7, 0x1, R171, P3 ;  /* 0x0000000107af7824 */ /* 0x000fe200018e06ab */
[----:B------:R-:W-:-:S02]  /*26e0*/  IADD3 R170, P4, R167, R12, RZ ;  /* 0x0000000ca7aa7210 */ /* 0x000fc40007f9e0ff */
[----:B------:R-:W-:Y:S01]  /*26f0*/  ISETP.GT.AND P3, PT, R0, 0x1, P1 ;  /* 0x000000010000780c */ /* 0x000fe20000f64270 */
[----:B------:R-:W-:-:S04]  /*2700*/  IMAD.WIDE.U32 R174, R23, R14, R174 ;  /* 0x0000000e17ae7225 */ /* 0x000fc800078e00ae */
[----:B------:R-:W-:Y:S01]  /*2710*/  IMAD.IADD R89, R15, 0x1, R175 ;  /* 0x000000010f597824 */ /* 0x000fe200078e02af */
[----:B------:R-:W-:Y:S01]  /*2720*/  LEA R88, P5, R174, R10, 0x2 ;  /* 0x0000000aae587211 */ /* 0x000fe200078a10ff */
[----:B------:R-:W-:-:S03]  /*2730*/  IMAD.X R171, R169, 0x1, R13, P4 ;  /* 0x00000001a9ab7824 */ /* 0x000fc600020e060d */
[----:B------:R-:W-:Y:S01]  /*2740*/  LEA.HI.X R89, R174, R11, R89, 0x2, P5 ;  /* 0x0000000bae597211 */ /* 0x000fe200028f1459 */
[----:B---3--:R-:W-:-:S04]  /*2750*/  FMUL R175, R177, R156 ;  /* 0x0000009cb1af7220 */ /* 0x008fc80000400000 */
[----:B------:R-:W-:-:S05]  /*2760*/  FFMA R175, R90, R155, R175 ;  /* 0x0000009b5aaf7223 */ /* 0x000fca00000000af */
[----:B------:R2:W-:Y:S01]  /*2770*/  @P2 STG.E desc[UR36][R170.64], R175 ;  /* 0x000000afaa002986 */ /* 0x0005e2000c101924 */
[----:B------:R-:W-:Y:S05]  /*2780*/  @!P3 BRA `(.L_x_37) ;  /* 0x000000000004b947 */ /* 0x000fea0003800000 */
[----:B------:R0:W5:Y:S02]  /*2790*/  LDG.E.LTC128B R177, desc[UR36][R88.64+0x4] ;  /* 0x0000042458b17981 */ /* 0x000164000c1e1920 */
.L_x_37:
[----:B------:R-:W-:Y:S05]  /*27a0*/  BSYNC B1 ;  /* 0x0000000000017941 */ /* 0x000fea0003800000 */
.L_x_36:
[----:B-----5:R-:W-:Y:S01]  /*27b0*/  FMUL R90, R177, R156 ;  /* 0x0000009cb15a7220 */ /* 0x020fe20000400000 */
[----:B------:R-:W-:Y:S01]  /*27c0*/  ISETP.GT.AND P2, PT, R0, 0x8, P0 ;  /* 0x000000080000780c */ /* 0x000fe20000744270 */
[----:B------:R-:W-:Y:S02]  /*27d0*/  BSSY B1, `(.L_x_38) ;  /* 0x0000007000017945 */ /* 0x000fe40003800000 */
[----:B------:R-:W-:Y:S01]  /*27e0*/  FFMA R173, R91, R155, R90 ;  /* 0x0000009b5bad7223 */ /* 0x000fe2000000005a */
[----:B------:R-:W-:Y:S01]  /*27f0*/  @P3 MOV R90, R170 ;  /* 0x000000aa005a3202 */ /* 0x000fe20000000f00 */
[----:B------:R-:W-:-:S05]  /*2800*/  @P3 IMAD.MOV.U32 R91, RZ, RZ, R171 ;  /* 0x000000ffff5b3224 */ /* 0x000fca00078e00ab */
[----:B------:R3:W-:Y:S03]  /*2810*/  @P3 STG.E desc[UR36][R90.64+0x4], R173 ;  /* 0x000004ad5a003986 */ /* 0x0007e6000c101924 */
[----:B------:R-:W-:Y:S05]  /*2820*/  @!P2 BRA `(.L_x_39) ;  /* 0x000000000004a947 */ /* 0x000fea0003800000 */
[----:B------:R4:W5:Y:S02]  /*2830*/  LDG.E.LTC128B R177, desc[UR36][R164.64+0x20] ;  /* 0x00002024a4b17981 */ /* 0x000964000c1e1920 */
.L_x_39:
[----:B------:R-:W-:Y:S05]  /*2840*/  BSYNC B1 ;  /* 0x0000000000017941 */ /* 0x000fea0003800000 */
.L_x_38:
[----:B---3-5:R-:W-:Y:S01]  /*2850*/  FMUL R91, R177, R156 ;  /* 0x0000009cb15b7220 */ /* 0x028fe20000400000 */
[----:B------:R-:W-:Y:S01]  /*2860*/  ISETP.GT.AND P3, PT, R0, 0x9, P0 ;  /* 0x000000090000780c */ /* 0x000fe20000764270 */
[----:B------:R-:W-:Y:S02]  /*2870*/  BSSY B1, `(.L_x_40) ;  /* 0x0000005000017945 */ /* 0x000fe40003800000 */
[----:B------:R-:W-:-:S05]  /*2880*/  FFMA R91, R92, R155, R91 ;  /* 0x0000009b5c5b7223 */ /* 0x000fca000000005b */
[----:B------:R3:W-:Y:S05]  /*2890*/  @P2 STG.E desc[UR36][R12.64+0x20], R91 ;  /* 0x0000205b0c002986 */ /* 0x0007ea000c101924 */
[----:B------:R-:W-:Y:S05]  /*28a0*/  @!P3 BRA `(.L_x_41) ;  /* 0x000000000004b947 */ /* 0x000fea0003800000 */
[----:B------:R0:W5:Y:S02]  /*28b0*/  LDG.E.LTC128B R177, desc[UR36][R164.64+0x24] ;  /* 0x00002424a4b17981 */ /* 0x000164000c1e1920 */
.L_x_41:
[----:B------:R-:W-:Y:S05]  /*28c0*/  BSYNC B1 ;  /* 0x0000000000017941 */ /* 0x000fea0003800000 */
.L_x_40:
[----:B-----5:R-:W-:Y:S01]  /*28d0*/  FMUL R90, R177, R156 ;  /* 0x0000009cb15a7220 */ /* 0x020fe20000400000 */
[----:B------:R-:W-:Y:S01]  /*28e0*/  ISETP.GT.AND P2, PT, R0, 0x8, P1 ;  /* 0x000000080000780c */ /* 0x000fe20000f44270 */
[----:B------:R-:W-:Y:S02]  /*28f0*/  BSSY B1, `(.L_x_42) ;  /* 0x0000005000017945 */ /* 0x000fe40003800000 */
[----:B------:R-:W-:-:S05]  /*2900*/  FFMA R93, R93, R155, R90 ;  /* 0x0000009b5d5d7223 */ /* 0x000fca000000005a */
[----:B------:R0:W-:Y:S05]  /*2910*/  @P3 STG.E desc[UR36][R12.64+0x24], R93 ;  /* 0x0000245d0c003986 */ /* 0x0001ea000c101924 */
[----:B------:R-:W-:Y:S05]  /*2920*/  @!P2 BRA `(.L_x_43) ;  /* 0x000000000004a947 */ /* 0x000fea0003800000 */
[----:B------:R0:W5:Y:S02]  /*2930*/  LDG.E.LTC128B R177, desc[UR36][R88.64+0x20] ;  /* 0x0000202458b17981 */ /* 0x000164000c1e1920 */
.L_x_43:
[----:B------:R-:W-:Y:S05]  /*2940*/  BSYNC B1 ;  /* 0x0000000000017941 */ /* 0x000fea0003800000 */
.L_x_42:
[----:B---3-5:R-:W-:Y:S01]  /*2950*/  FMUL R91, R177, R156 ;  /* 0x0000009cb15b7220 */ /* 0x028fe20000400000 */
[----:B------:R-:W-:Y:S01]  /*2960*/  @P2 IMAD.MOV.U32 R90, RZ, RZ, R170 ;  /* 0x000000ffff5a2224 */ /* 0x000fe200078e00aa */
[----:B------:R-:W-:Y:S01]  /*2970*/  ISETP.GT.AND P3, PT, R0, 0x9, P1 ;  /* 0x000000090000780c */ /* 0x000fe20000f64270 */
[----:B------:R-:W-:Y:S01]  /*2980*/  BSSY B1, `(.L_x_44) ;  /* 0x0000006000017945 */ /* 0x000fe20003800000 */
[----:B0-----:R-:W-:Y:S01]  /*2990*/  FFMA R93, R94, R155, R91 ;  /* 0x0000009b5e5d7223 */ /* 0x001fe2000000005b */
[----:B------:R-:W-:-:S05]  /*29a0*/  @P2 MOV R91, R171 ;  /* 0x000000ab005b2202 */ /* 0x000fca0000000f00 */
[----:B------:R0:W-:Y:S05]  /*29b0*/  @P2 STG.E desc[UR36][R90.64+0x20], R93 ;  /* 0x0000205d5a002986 */ /* 0x0001ea000c101924 */
[----:B------:R-:W-:Y:S05]  /*29c0*/  @!P3 BRA `(.L_x_45) ;  /* 0x000000000004b947 */ /* 0x000fea0003800000 */
[----:B------:R3:W5:Y:S02]  /*29d0*/  LDG.E.LTC128B R177, desc[UR36][R88.64+0x24] ;  /* 0x0000242458b17981 */ /* 0x000764000c1e1920 */
.L_x_45:
[----:B------:R-:W-:Y:S05]  /*29e0*/  BSYNC B1 ;  /* 0x0000000000017941 */ /* 0x000fea0003800000 */
.L_x_44:
[----:B0----5:R-:W-:Y:S01]  /*29f0*/  FMUL R90, R177, R156 ;  /* 0x0000009cb15a7220 */ /* 0x021fe20000400000 */
[----:B------:R-:W-:Y:S01]  /*2a00*/  @P3 IMAD.MOV.U32 R91, RZ, RZ, R171 ;  /* 0x000000ffff5b3224 */ /* 0x000fe200078e00ab */
[----:B------:R-:W-:Y:S01]  /*2a10*/  ISETP.GT.AND P2, PT, R0, 0x10, P0 ;  /* 0x000000100000780c */ /* 0x000fe20000744270 */
[----:B------:R-:W-:Y:S01]  /*2a20*/  BSSY B1, `(.L_x_46) ;  /* 0x0000006000017945 */ /* 0x000fe20003800000 */
[----:B------:R-:W-:Y:S01]  /*2a30*/  FFMA R95, R95, R155, R90 ;  /* 0x0000009b5f5f7223 */ /* 0x000fe2000000005a */
[----:B------:R-:W-:-:S05]  /*2a40*/  @P3 IMAD.MOV.U32 R90, RZ, RZ, R170 ;  /* 0x000000ffff5a3224 */ /* 0x000fca00078e00aa */
[----:B------:R0:W-:Y:S05]  /*2a50*/  @P3 STG.E desc[UR36][R90.64+0x24], R95 ;  /* 0x0000245f5a003986 */ /* 0x0001ea000c101924 */
[----:B------:R-:W-:Y:S05]  /*2a60*/  @!P2 BRA `(.L_x_47) ;  /* 0x000000000004a947 */ /* 0x000fea0003800000 */
[----:B------:R0:W5:Y:S02]  /*2a70*/  LDG.E.LTC128B R177, desc[UR36][R164.64+0x40] ;  /* 0x00004024a4b17981 */ /* 0x000164000c1e1920 */
.L_x_47:
[----:B------:R-:W-:Y:S05]  /*2a80*/  BSYNC B1 ;  /* 0x0000000000017941 */ /* 0x000fea0003800000 */
.L_x_46:
[----:B0----5:R-:W-:Y:S01]  /*2a90*/  FMUL R91, R177, R156 ;  /* 0x0000009cb15b7220 */ /* 0x021fe20000400000 */
[----:B------:R-:W-:Y:S01]  /*2aa0*/  ISETP.GT.AND P3, PT, R0, 0x11, P0 ;  /* 0x000000110000780c */ /* 0x000fe20000764270 */
[----:B------:R-:W-:Y:S02]  /*2ab0*/  BSSY B1, `(.L_x_48) ;  /* 0x0000005000017945 */ /* 0x000fe40003800000 */
[----:B------:R-:W-:-:S05]  /*2ac0*/  FFMA R91, R96, R155, R91 ;  /* 0x0000009b605b7223 */ /* 0x000fca000000005b */
[----:B------:R0:W-:Y:S05]  /*2ad0*/  @P2 STG.E desc[UR36][R12.64+0x40], R91 ;  /* 0x0000405b0c002986 */ /* 0x0001ea000c101924 */
[----:B------:R-:W-:Y:S05]  /*2ae0*/  @!P3 BRA `(.L_x_49) ;  /* 0x000000000004b947 */ /* 0x000fea0003800000 */
[----:B------:R0:W5:Y:S02]  /*2af0*/  LDG.E.LTC128B R177, desc[UR36][R164.64+0x44] ;  /* 0x00004424a4b17981 */ /* 0x000164000c1e1920 */
.L_x_49:
[----:B------:R-:W-:Y:S05]  /*2b00*/  BSYNC B1 ;  /* 0x0000000000017941 */ /* 0x000fea0003800000 */
.L_x_48:
[----:B-----5:R-:W-:Y:S01]  /*2b10*/  FMUL R90, R177, R156 ;  /* 0x0000009cb15a7220 */ /* 0x020fe20000400000 */
[----:B------:R-:W-:Y:S01]  /*2b20*/  ISETP.GT.AND P2, PT, R0, 0x10, P1 ;  /* 0x000000100000780c */ /* 0x000fe20000f44270 */
[----:B------:R-:W-:Y:S02]  /*2b30*/  BSSY B1, `(.L_x_50) ;  /* 0x0000005000017945 */ /* 0x000fe40003800000 */
[----:B------:R-:W-:-:S05]  /*2b40*/  FFMA R97, R97, R155, R90 ;  /* 0x0000009b61617223 */ /* 0x000fca000000005a */
[----:B------:R0:W-:Y:S05]  /*2b50*/  @P3 STG.E desc[UR36][R12.64+0x44], R97 ;  /* 0x000044610c003986 */ /* 0x0001ea000c101924 */
[----:B------:R-:W-:Y:S05]  /*2b60*/  @!P2 BRA `(.L_x_51) ;  /* 0x000000000004a947 */ /* 0x000fea0003800000 */
[----:B------:R0:W5:Y:S02]  /*2b70*/  LDG.E.LTC128B R177, desc[UR36][R88.64+0x40] ;  /* 0x0000402458b17981 */ /* 0x000164000c1e1920 */
.L_x_51:
[----:B------:R-:W-:Y:S05]  /*2b80*/  BSYNC B1 ;  /* 0x0000000000017941 */ /* 0x000fea0003800000 */
.L_x_50:
[----:B0----5:R-:W-:Y:S01]  /*2b90*/  FMUL R91, R177, R156 ;  /* 0x0000009cb15b7220 */ /* 0x021fe20000400000 */
[----:B------:R-:W-:Y:S01]  /*2ba0*/  @P2 MOV R90, R170 ;  /* 0x000000aa005a2202 */ /* 0x000fe20000000f00 */
[----:B------:R-:W-:Y:S01]  /*2bb0*/  BSSY B1, `(.L_x_52) ;  /* 0x0000007000017945 */ /* 0x000fe20003800000 */
[----:B------:R-:W-:Y:S01]  /*2bc0*/  ISETP.GT.AND P3, PT, R0, 0x11, P1 ;  /* 0x000000110000780c */ /* 0x000fe20000f64270 */
[----:B------:R-:W-:Y:S01]  /*2bd0*/  FFMA R93, R98, R155, R91 ;  /* 0x0000009b625d7223 */ /* 0x000fe2000000005b */
[----:B------:R-:W-:-:S05]  /*2be0*/  @P2 IMAD.MOV.U32 R91, RZ, RZ, R171 ;  /* 0x000000ffff5b2224 */ /* 0x000fca00078e00ab */
[----:B------:R0:W-:Y:S06]  /*2bf0*/  @P2 STG.E desc[UR36][R90.64+0x40], R93 ;  /* 0x0000405d5a002986 */ /* 0x0001ec000c101924 */
[----:B------:R-:W-:Y:S05]  /*2c00*/  @!P3 BRA `(.L_x_53) ;  /* 0x000000000004b947 */ /* 0x000fea0003800000 */
[----:B------:R0:W5:Y:S02]  /*2c10*/  LDG.E.LTC128B R177, desc[UR36][R88.64+0x44] ;  /* 0x0000442458b17981 */ /* 0x000164000c1e1920 */
.L_x_53:
[----:B------:R-:W-:Y:S05]  /*2c20*/  BSYNC B1 ;  /* 0x0000000000017941 */ /* 0x000fea0003800000 */
.L_x_52:
        /* <DEDUP_REMOVED lines=9> */
.L_x_55:
[----:B------:R-:W-:Y:S05]  /*2cc0*/  BSYNC B1 ;  /* 0x0000000000017941 */ /* 0x000fea0003800000 */
.L_x_54:
[----:B0----5:R-:W-:Y:S01]  /*2cd0*/  FMUL R91, R177, R156 ;  /* 0x0000009cb15b7220 */ /* 0x021fe20000400000 */
[----:B------:R-:W-:Y:S01]  /*2ce0*/  ISETP.GT.AND P3, PT, R0, 0x19, P0 ;  /* 0x000000190000780c */ /* 0x000fe20000764270 */
[----:B------:R-:W-:Y:S02]  /*2cf0*/  BSSY B1, `(.L_x_56) ;  /* 0x0000005000017945 */ /* 0x000fe40003800000 */
[----:B------:R-:W-:-:S05]  /*2d00*/  FFMA R91, R100, R155, R91 ;  /* 0x0000009b645b7223 */ /* 0x000fca000000005b */
[----:B------:R0:W-:Y:S05]  /*2d10*/  @P2 STG.E desc[UR36][R12.64+0x60], R91 ;  /* 0x0000605b0c002986 */ /* 0x0001ea000c101924 */
[----:B------:R-:W-:Y:S05]  /*2d20*/  @!P3 BRA `(.L_x_57) ;  /* 0x000000000004b947 */ /* 0x000fea0003800000 */
[----:B------:R0:W5:Y:S02]  /*2d30*/  LDG.E.LTC128B R177, desc[UR36][R164.64+0x64] ;  /* 0x00006424a4b17981 */ /* 0x000164000c1e1920 */
.L_x_57:
[----:B------:R-:W-:Y:S05]  /*2d40*/  BSYNC B1 ;  /* 0x0000000000017941 */ /* 0x000fea0003800000 */
.L_x_56:
[----:B-----5:R-:W-:Y:S01]  /*2d50*/  FMUL R90, R177, R156 ;  /* 0x0000009cb15a7220 */ /* 0x020fe20000400000 */
[----:B------:R-:W-:Y:S01]  /*2d60*/  ISETP.GT.AND P2, PT, R0, 0x18, P1 ;  /* 0x000000180000780c */ /* 0x000fe20000f44270 */
[----:B------:R-:W-:Y:S02]  /*2d70*/  BSSY B1, `(.L_x_58) ;  /* 0x0000005000017945 */ /* 0x000fe40003800000 */
[----:B------:R-:W-:-:S05]  /*2d80*/  FFMA R101, R101, R155, R90 ;  /* 0x0000009b65657223 */ /* 0x000fca000000005a */
[----:B------:R0:W-:Y:S05]  /*2d90*/  @P3 STG.E desc[UR36][R12.64+0x64], R101 ;  /* 0x000064650c003986 */ /* 0x0001ea000c101924 */
[----:B------:R-:W-:Y:S05]  /*2da0*/  @!P2 BRA `(.L_x_59) ;  /* 0x000000000004a947 */ /* 0x000fea0003800000 */
[----:B------:R0:W5:Y:S02]  /*2db0*/  LDG.E.LTC128B R177, desc[UR36][R88.64+0x60] ;  /* 0x0000602458b17981 */ /* 0x000164000c1e1920 */
.L_x_59:
[----:B------:R-:W-:Y:S05]  /*2dc0*/  BSYNC B1 ;  /* 0x0000000000017941 */ /* 0x000fea0003800000 */
.L_x_58:
        /* <DEDUP_REMOVED lines=9> */
.L_x_61:
[----:B------:R-:W-:Y:S05]  /*2e60*/  BSYNC B1 ;  /* 0x0000000000017941 */ /* 0x000fea0003800000 */
.L_x_60:
[----:B0----5:R-:W-:Y:S01]  /*2e70*/  FMUL R90, R177, R156 ;  /* 0x0000009cb15a7220 */ /* 0x021fe20000400000 */
[----:B------:R-:W-:Y:S01]  /*2e80*/  @P3 IMAD.MOV.U32 R91, RZ, RZ, R171 ;  /* 0x000000ffff5b3224 */ /* 0x000fe200078e00ab */
[----:B------:R-:W-:Y:S01]  /*2e90*/  ISETP.GT.AND P2, PT, R0, 0x20, P0 ;  /* 0x000000200000780c */ /* 0x000fe20000744270 */
[----:B------:R-:W-:Y:S01]  /*2ea0*/  BSSY B1, `(.L_x_62) ;  /* 0x0000006000017945 */ /* 0x000fe20003800000 */
[----:B------:R-:W-:Y:S01]  /*2eb0*/  FFMA R103, R103, R155, R90 ;  /* 0x0000009b67677223 */ /* 0x000fe2000000005a */
[----:B------:R-:W-:-:S05]  /*2ec0*/  @P3 MOV R90, R170 ;  /* 0x000000aa005a3202 */ /* 0x000fca0000000f00 */
[----:B------:R0:W-:Y:S05]  /*2ed0*/  @P3 STG.E desc[UR36][R90.64+0x64], R103 ;  /* 0x000064675a003986 */ /* 0x0001ea000c101924 */
[----:B------:R-:W-:Y:S05]  /*2ee0*/  @!P2 BRA `(.L_x_63) ;  /* 0x000000000004a947 */ /* 0x000fea0003800000 */
[----:B------:R0:W5:Y:S02]  /*2ef0*/  LDG.E.LTC128B R177, desc[UR36][R164.64+0x80] ;  /* 0x00008024a4b17981 */ /* 0x000164000c1e1920 */
.L_x_63:
[----:B------:R-:W-:Y:S05]  /*2f00*/  BSYNC B1 ;  /* 0x0000000000017941 */ /* 0x000fea0003800000 */
.L_x_62:
[----:B0----5:R-:W-:Y:S01]  /*2f10*/  FMUL R91, R177, R156 ;  /* 0x0000009cb15b7220 */ /* 0x021fe20000400000 */
[----:B------:R-:W-:Y:S01]  /*2f20*/  ISETP.GT.AND P3, PT, R0, 0x21, P0 ;  /* 0x000000210000780c */ /* 0x000fe20000764270 */
[----:B------:R-:W-:Y:S02]  /*2f30*/  BSSY B1, `(.L_x_64) ;  /* 0x0000005000017945 */ /* 0x000fe40003800000 */
[----:B------:R-:W-:-:S05]  /*2f40*/  FFMA R91, R104, R155, R91 ;  /* 0x0000009b685b7223 */ /* 0x000fca000000005b */
[----:B------:R0:W-:Y:S05]  /*2f50*/  @P2 STG.E desc[UR36][R12.64+0x80], R91 ;  /* 0x0000805b0c002986 */ /* 0x0001ea000c101924 */
[----:B------:R-:W-:Y:S05]  /*2f60*/  @!P3 BRA `(.L_x_65) ;  /* 0x000000000004b947 */ /* 0x000fea0003800000 */
[----:B------:R0:W5:Y:S02]  /*2f70*/  LDG.E.LTC128B R177, desc[UR36][R164.64+0x84] ;  /* 0x00008424a4b17981 */ /* 0x000164000c1e1920 */
.L_x_65:
[----:B------:R-:W-:Y:S05]  /*2f80*/  BSYNC B1 ;  /* 0x0000000000017941 */ /* 0x000fea0003800000 */
.L_x_64:
[----:B-----5:R-:W-:Y:S01]  /*2f90*/  FMUL R90, R177, R156 ;  /* 0x0000009cb15a7220 */ /* 0x020fe20000400000 */
[----:B------:R-:W-:Y:S01]  /*2fa0*/  ISETP.GT.AND P2, PT, R0, 0x20, P1 ;  /* 0x000000200000780c */ /* 0x000fe20000f44270 */
[----:B------:R-:W-:Y:S02]  /*2fb0*/  BSSY B1, `(.L_x_66) ;  /* 0x0000005000017945 */ /* 0x000fe40003800000 */
[----:B------:R-:W-:-:S05]  /*2fc0*/  FFMA R105, R105, R155, R90 ;  /* 0x0000009b69697223 */ /* 0x000fca000000005a */
[----:B------:R0:W-:Y:S05]  /*2fd0*/  @P3 STG.E desc[UR36][R12.64+0x84], R105 ;  /* 0x000084690c003986 */ /* 0x0001ea000c101924 */
[----:B------:R-:W-:Y:S05]  /*2fe0*/  @!P2 BRA `(.L_x_67) ;  /* 0x000000000004a947 */ /* 0x000fea0003800000 */
[----:B------:R0:W5:Y:S02]  /*2ff0*/  LDG.E.LTC128B R177, desc[UR36][R88.64+0x80] ;  /* 0x0000802458b17981 */ /* 0x000164000c1e1920 */
.L_x_67:
[----:B------:R-:W-:Y:S05]  /*3000*/  BSYNC B1 ;  /* 0x0000000000017941 */ /* 0x000fea0003800000 */
.L_x_66:
        /* <DEDUP_REMOVED lines=9> */
.L_x_69:
[----:B------:R-:W-:Y:S05]  /*30a0*/  BSYNC B1 ;  /* 0x0000000000017941 */ /* 0x000fea0003800000 */
.L_x_68:
        /* <DEDUP_REMOVED lines=9> */
.L_x_71:
[----:B------:R-:W-:Y:S05]  /*3140*/  BSYNC B1 ;  /* 0x0000000000017941 */ /* 0x000fea0003800000 */
.L_x_70:
[----:B0----5:R-:W-:Y:S01]  /*3150*/  FMUL R91, R177, R156 ;  /* 0x0000009cb15b7220 */ /* 0x021fe20000400000 */
[----:B------:R-:W-:Y:S01]  /*3160*/  ISETP.GT.AND P3, PT, R0, 0x29, P0 ;  /* 0x000000290000780c */ /* 0x000fe20000764270 */
[----:B------:R-:W-:Y:S02]  /*3170*/  BSSY B1, `(.L_x_72) ;  /* 0x0000005000017945 */ /* 0x000fe40003800000 */
[----:B------:R-:W-:-:S05]  /*3180*/  FFMA R91, R108, R155, R91 ;  /* 0x0000009b6c5b7223 */ /* 0x000fca000000005b */
[----:B------:R0:W-:Y:S05]  /*3190*/  @P2 STG.E desc[UR36][R12.64+0xa0], R91 ;  /* 0x0000a05b0c002986 */ /* 0x0001ea000c101924 */
[----:B------:R-:W-:Y:S05]  /*31a0*/  @!P3 BRA `(.L_x_73) ;  /* 0x000000000004b947 */ /* 0x000fea0003800000 */
[----:B------:R0:W5:Y:S02]  /*31b0*/  LDG.E.LTC128B R177, desc[UR36][R164.64+0xa4] ;  /* 0x0000a424a4b17981 */ /* 0x000164000c1e1920 */
.L_x_73:
[----:B------:R-:W-:Y:S05]  /*31c0*/  BSYNC B1 ;  /* 0x0000000000017941 */ /* 0x000fea0003800000 */
.L_x_72:
[----:B-----5:R-:W-:Y:S01]  /*31d0*/  FMUL R90, R177, R156 ;  /* 0x0000009cb15a7220 */ /* 0x020fe20000400000 */
[----:B------:R-:W-:Y:S01]  /*31e0*/  ISETP.GT.AND P2, PT, R0, 0x28, P1 ;  /* 0x000000280000780c */ /* 0x000fe20000f44270 */
[----:B------:R-:W-:Y:S02]  /*31f0*/  BSSY B1, `(.L_x_74) ;  /* 0x0000005000017945 */ /* 0x000fe40003800000 */
[----:B------:R-:W-:-:S05]  /*3200*/  FFMA R109, R109, R155, R90 ;  /* 0x0000009b6d6d7223 */ /* 0x000fca000000005a */
[----:B------:R0:W-:Y:S05]  /*3210*/  @P3 STG.E desc[UR36][R12.64+0xa4], R109 ;  /* 0x0000a46d0c003986 */ /* 0x0001ea000c101924 */
[----:B------:R-:W-:Y:S05]  /*3220*/  @!P2 BRA `(.L_x_75) ;  /* 0x000000000004a947 */ /* 0x000fea0003800000 */
[----:B------:R0:W5:Y:S02]  /*3230*/  LDG.E.LTC128B R177, desc[UR36][R88.64+0xa0] ;  /* 0x0000a02458b17981 */ /* 0x000164000c1e1920 */
.L_x_75:
[----:B------:R-:W-:Y:S05]  /*3240*/  BSYNC B1 ;  /* 0x0000000000017941 */ /* 0x000fea0003800000 */
.L_x_74:
        /* <DEDUP_REMOVED lines=9> */
.L_x_77:
[----:B------:R-:W-:Y:S05]  /*32e0*/  BSYNC B1 ;  /* 0x0000000000017941 */ /* 0x000fea0003800000 */
.L_x_76:
        /* <DEDUP_REMOVED lines=9> */
.L_x_79:
[----:B------:R-:W-:Y:S05]  /*3380*/  BSYNC B1 ;  /* 0x0000000000017941 */ /* 0x000fea0003800000 */
.L_x_78:
[----:B0----5:R-:W-:Y:S01]  /*3390*/  FMUL R91, R177, R156 ;  /* 0x0000009cb15b7220 */ /* 0x021fe20000400000 */
[----:B------:R-:W-:Y:S01]  /*33a0*/  ISETP.GT.AND P3, PT, R0, 0x31, P0 ;  /* 0x000000310000780c */ /* 0x000fe20000764270 */
[----:B------:R-:W-:Y:S02]  /*33b0*/  BSSY B1, `(.L_x_80) ;  /* 0x0000005000017945 */ /* 0x000fe40003800000 */
[----:B------:R-:W-:-:S05]  /*33c0*/  FFMA R91, R112, R155, R91 ;  /* 0x0000009b705b7223 */ /* 0x000fca000000005b */
[----:B------:R0:W-:Y:S05]  /*33d0*/  @P2 STG.E desc[UR36][R12.64+0xc0], R91 ;  /* 0x0000c05b0c002986 */ /* 0x0001ea000c101924 */
[----:B------:R-:W-:Y:S05]  /*33e0*/  @!P3 BRA `(.L_x_81) ;  /* 0x000000000004b947 */ /* 0x000fea0003800000 */
[----:B------:R0:W5:Y:S02]  /*33f0*/  LDG.E.LTC128B R177, desc[UR36][R164.64+0xc4] ;  /* 0x0000c424a4b17981 */ /* 0x000164000c1e1920 */
.L_x_81:
[----:B------:R-:W-:Y:S05]  /*3400*/  BSYNC B1 ;  /* 0x0000000000017941 */ /* 0x000fea0003800000 */
.L_x_80:
[----:B-----5:R-:W-:Y:S01]  /*3410*/  FMUL R90, R177, R156 ;  /* 0x0000009cb15a7220 */ /* 0x020fe20000400000 */
[----:B------:R-:W-:Y:S01]  /*3420*/  ISETP.GT.AND P2, PT, R0, 0x30, P1 ;  /* 0x000000300000780c */ /* 0x000fe20000f44270 */
[----:B------:R-:W-:Y:S02]  /*3430*/  BSSY B1, `(.L_x_82) ;  /* 0x0000005000017945 */ /* 0x000fe40003800000 */
[----:B------:R-:W-:-:S05]  /*3440*/  FFMA R113, R113, R155, R90 ;  /* 0x0000009b71717223 */ /* 0x000fca000000005a */
[----:B------:R0:W-:Y:S05]  /*3450*/  @P3 STG.E desc[UR36][R12.64+0xc4], R113 ;  /* 0x0000c4710c003986 */ /* 0x0001ea000c101924 */
[----:B------:R-:W-:Y:S05]  /*3460*/  @!P2 BRA `(.L_x_83) ;  /* 0x000000000004a947 */ /* 0x000fea0003800000 */
[----:B------:R0:W5:Y:S02]  /*3470*/  LDG.E.LTC128B R177, desc[UR36][R88.64+0xc0] ;  /* 0x0000c02458b17981 */ /* 0x000164000c1e1920 */
.L_x_83:
[----:B------:R-:W-:Y:S05]  /*3480*/  BSYNC B1 ;  /* 0x0000000000017941 */ /* 0x000fea0003800000 */
.L_x_82:
        /* <DEDUP_REMOVED lines=9> */
.L_x_85:
[----:B------:R-:W-:Y:S05]  /*3520*/  BSYNC B1 ;  /* 0x0000000000017941 */ /* 0x000fea0003800000 */
.L_x_84:
        /* <DEDUP_REMOVED lines=9> */
.L_x_87:
[----:B------:R-:W-:Y:S05]  /*35c0*/  BSYNC B1 ;  /* 0x0000000000017941 */ /* 0x000fea0003800000 */
.L_x_86:
[----:B0----5:R-:W-:Y:S01]  /*35d0*/  FMUL R91, R177, R156 ;  /* 0x0000009cb15b7220 */ /* 0x021fe20000400000 */
[----:B------:R-:W-:Y:S01]  /*35e0*/  ISETP.GT.AND P3, PT, R0, 0x39, P0 ;  /* 0x000000390000780c */ /* 0x000fe20000764270 */
[----:B------:R-:W-:Y:S02]  /*35f0*/  BSSY B1, `(.L_x_88) ;  /* 0x0000005000017945 */ /* 0x000fe40003800000 */
[----:B------:R-:W-:-:S05]  /*3600*/  FFMA R91, R116, R155, R91 ;  /* 0x0000009b745b7223 */ /* 0x000fca000000005b */
[----:B------:R0:W-:Y:S05]  /*3610*/  @P2 STG.E desc[UR36][R12.64+0xe0], R91 ;  /* 0x0000e05b0c002986 */ /* 0x0001ea000c101924 */
[----:B------:R-:W-:Y:S05]  /*3620*/  @!P3 BRA `(.L_x_89) ;  /* 0x000000000004b947 */ /* 0x000fea0003800000 */
[----:B------:R0:W5:Y:S02]  /*3630*/  LDG.E.LTC128B R177, desc[UR36][R164.64+0xe4] ;  /* 0x0000e424a4b17981 */ /* 0x000164000c1e1920 */
.L_x_89:
[----:B------:R-:W-:Y:S05]  /*3640*/  BSYNC B1 ;  /* 0x0000000000017941 */ /* 0x000fea0003800000 */
.L_x_88:
[----:B-----5:R-:W-:Y:S01]  /*3650*/  FMUL R90, R177, R156 ;  /* 0x0000009cb15a7220 */ /* 0x020fe20000400000 */
[----:B------:R-:W-:Y:S01]  /*3660*/  ISETP.GT.AND P2, PT, R0, 0x38, P1 ;  /* 0x000000380000780c */ /* 0x000fe20000f44270 */
[----:B------:R-:W-:Y:S02]  /*3670*/  BSSY B1, `(.L_x_90) ;  /* 0x0000005000017945 */ /* 0x000fe40003800000 */
[----:B------:R-:W-:-:S05]  /*3680*/  FFMA R117, R117, R155, R90 ;  /* 0x0000009b75757223 */ /* 0x000fca000000005a */
[----:B------:R0:W-:Y:S05]  /*3690*/  @P3 STG.E desc[UR36][R12.64+0xe4], R117 ;  /* 0x0000e4750c003986 */ /* 0x0001ea000c101924 */
[----:B------:R-:W-:Y:S05]  /*36a0*/  @!P2 BRA `(.L_x_91) ;  /* 0x000000000004a947 */ /* 0x000fea0003800000 */
[----:B------:R0:W5:Y:S02]  /*36b0*/  LDG.E.LTC128B R177, desc[UR36][R88.64+0xe0] ;  /* 0x0000e02458b17981 */ /* 0x000164000c1e1920 */
.L_x_91:
[----:B------:R-:W-:Y:S05]  /*36c0*/  BSYNC B1 ;  /* 0x0000000000017941 */ /* 0x000fea0003800000 */
.L_x_90:
        /* <DEDUP_REMOVED lines=9> */
.L_x_93:
[----:B------:R-:W-:Y:S05]  /*3760*/  BSYNC B1 ;  /* 0x0000000000017941 */ /* 0x000fea0003800000 */
.L_x_92:
        /* <DEDUP_REMOVED lines=9> */
.L_x_95:
[----:B------:R-:W-:Y:S05]  /*3800*/  BSYNC B1 ;  /* 0x0000000000017941 */ /* 0x000fea0003800000 */
.L_x_94:
[----:B0----5:R-:W-:Y:S01]  /*3810*/  FMUL R91, R177, R156 ;  /* 0x0000009cb15b7220 */ /* 0x021fe20000400000 */
[----:B------:R-:W-:Y:S01]  /*3820*/  ISETP.GT.AND P3, PT, R0, 0x41, P0 ;  /* 0x000000410000780c */ /* 0x000fe20000764270 */
[----:B------:R-:W-:Y:S02]  /*3830*/  BSSY B1, `(.L_x_96) ;  /* 0x0000005000017945 */ /* 0x000fe40003800000 */
[----:B------:R-:W-:-:S05]  /*3840*/  FFMA R91, R120, R155, R91 ;  /* 0x0000009b785b7223 */ /* 0x000fca000000005b */
[----:B------:R0:W-:Y:S05]  /*3850*/  @P2 STG.E desc[UR36][R12.64+0x100], R91 ;  /* 0x0001005b0c002986 */ /* 0x0001ea000c101924 */
[----:B------:R-:W-:Y:S05]  /*3860*/  @!P3 BRA `(.L_x_97) ;  /* 0x000000000004b947 */ /* 0x000fea0003800000 */
[----:B------:R0:W5:Y:S02]  /*3870*/  LDG.E.LTC128B R177, desc[UR36][R164.64+0x104] ;  /* 0x00010424a4b17981 */ /* 0x000164000c1e1920 */
.L_x_97:
[----:B------:R-:W-:Y:S05]  /*3880*/  BSYNC B1 ;  /* 0x0000000000017941 */ /* 0x000fea0003800000 */
.L_x_96:
[----:B-----5:R-:W-:Y:S01]  /*3890*/  FMUL R90, R177, R156 ;  /* 0x0000009cb15a7220 */ /* 0x020fe20000400000 */
[----:B------:R-:W-:Y:S01]  /*38a0*/  ISETP.GT.AND P2, PT, R0, 0x40, P1 ;  /* 0x000000400000780c */ /* 0x000fe20000f44270 */
[----:B------:R-:W-:Y:S02]  /*38b0*/  BSSY B1, `(.L_x_98) ;  /* 0x0000005000017945 */ /* 0x000fe40003800000 */
[----:B------:R-:W-:-:S05]  /*38c0*/  FFMA R121, R121, R155, R90 ;  /* 0x0000009b79797223 */ /* 0x000fca000000005a */
[----:B------:R0:W-:Y:S05]  /*38d0*/  @P3 STG.E desc[UR36][R12.64+0x104], R121 ;  /* 0x000104790c003986 */ /* 0x0001ea000c101924 */
[----:B------:R-:W-:Y:S05]  /*38e0*/  @!P2 BRA `(.L_x_99) ;  /* 0x000000000004a947 */ /* 0x000fea0003800000 */
[----:B------:R0:W5:Y:S02]  /*38f0*/  LDG.E.LTC128B R177, desc[UR36][R88.64+0x100] ;  /* 0x0001002458b17981 */ /* 0x000164000c1e1920 */
.L_x_99:
[----:B------:R-:W-:Y:S05]  /*3900*/  BSYNC B1 ;  /* 0x0000000000017941 */ /* 0x000fea0003800000 */
.L_x_98:
        /* <DEDUP_REMOVED lines=9> */
.L_x_101:
[----:B------:R-:W-:Y:S05]  /*39a0*/  BSYNC B1 ;  /* 0x0000000000017941 */ /* 0x000fea0003800000 */
.L_x_100:
        /* <DEDUP_REMOVED lines=9> */
.L_x_103:
[----:B------:R-:W-:Y:S05]  /*3a40*/  BSYNC B1 ;  /* 0x0000000000017941 */ /* 0x000fea0003800000 */
.L_x_102:
[----:B0----5:R-:W-:Y:S01]  /*3a50*/  FMUL R91, R177, R156 ;  /* 0x0000009cb15b7220 */ /* 0x021fe20000400000 */
[----:B------:R-:W-:Y:S01]  /*3a60*/  ISETP.GT.AND P3, PT, R0, 0x49, P0 ;  /* 0x000000490000780c */ /* 0x000fe20000764270 */
[----:B------:R-:W-:Y:S02]  /*3a70*/  BSSY B1, `(.L_x_104) ;  /* 0x0000005000017945 */ /* 0x000fe40003800000 */
[----:B------:R-:W-:-:S05]  /*3a80*/  FFMA R91, R124, R155, R91 ;  /* 0x0000009b7c5b7223 */ /* 0x000fca000000005b */
[----:B------:R0:W-:Y:S05]  /*3a90*/  @P2 STG.E desc[UR36][R12.64+0x120], R91 ;  /* 0x0001205b0c002986 */ /* 0x0001ea000c101924 */
[----:B------:R-:W-:Y:S05]  /*3aa0*/  @!P3 BRA `(.L_x_105) ;  /* 0x000000000004b947 */ /* 0x000fea0003800000 */
[----:B------:R0:W5:Y:S02]  /*3ab0*/  LDG.E.LTC128B R177, desc[UR36][R164.64+0x124] ;  /* 0x00012424a4b17981 */ /* 0x000164000c1e1920 */
.L_x_105:
[----:B------:R-:W-:Y:S05]  /*3ac0*/  BSYNC B1 ;  /* 0x0000000000017941 */ /* 0x000fea0003800000 */
.L_x_104:
[----:B-----5:R-:W-:Y:S01]  /*3ad0*/  FMUL R90, R177, R156 ;  /* 0x0000009cb15a7220 */ /* 0x020fe20000400000 */
[----:B------:R-:W-:Y:S01]  /*3ae0*/  ISETP.GT.AND P2, PT, R0, 0x48, P1 ;  /* 0x000000480000780c */ /* 0x000fe20000f44270 */
[----:B------:R-:W-:Y:S02]  /*3af0*/  BSSY B1, `(.L_x_106) ;  /* 0x0000005000017945 */ /* 0x000fe40003800000 */
[----:B------:R-:W-:-:S05]  /*3b00*/  FFMA R125, R125, R155, R90 ;  /* 0x0000009b7d7d7223 */ /* 0x000fca000000005a */
[----:B------:R0:W-:Y:S05]  /*3b10*/  @P3 STG.E desc[UR36][R12.64+0x124], R125 ;  /* 0x0001247d0c003986 */ /* 0x0001ea000c101924 */
[----:B------:R-:W-:Y:S05]  /*3b20*/  @!P2 BRA `(.L_x_107) ;  /* 0x000000000004a947 */ /* 0x000fea0003800000 */
[----:B------:R0:W5:Y:S02]  /*3b30*/  LDG.E.LTC128B R177, desc[UR36][R88.64+0x120] ;  /* 0x0001202458b17981 */ /* 0x000164000c1e1920 */
.L_x_107:
[----:B------:R-:W-:Y:S05]  /*3b40*/  BSYNC B1 ;  /* 0x0000000000017941 */ /* 0x000fea0003800000 */
.L_x_106:
        /* <DEDUP_REMOVED lines=9> */
.L_x_109:
[----:B------:R-:W-:Y:S05]  /*3be0*/  BSYNC B1 ;  /* 0x0000000000017941 */ /* 0x000fea0003800000 */
.L_x_108:
        /* <DEDUP_REMOVED lines=9> */
.L_x_111:
[----:B------:R-:W-:Y:S05]  /*3c80*/  BSYNC B1 ;  /* 0x0000000000017941 */ /* 0x000fea0003800000 */
.L_x_110:
[----:B0----5:R-:W-:Y:S01]  /*3c90*/  FMUL R91, R177, R156 ;  /* 0x0000009cb15b7220 */ /* 0x021fe20000400000 */
[----:B------:R-:W-:Y:S01]  /*3ca0*/  ISETP.GT.AND P3, PT, R0, 0x51, P0 ;  /* 0x000000510000780c */ /* 0x000fe20000764270 */
[----:B------:R-:W-:Y:S02]  /*3cb0*/  BSSY B1, `(.L_x_112) ;  /* 0x0000005000017945 */ /* 0x000fe40003800000 */
[----:B------:R-:W-:-:S05]  /*3cc0*/  FFMA R91, R128, R155, R91 ;  /* 0x0000009b805b7223 */ /* 0x000fca000000005b */
[----:B------:R0:W-:Y:S05]  /*3cd0*/  @P2 STG.E desc[UR36][R12.64+0x140], R91 ;  /* 0x0001405b0c002986 */ /* 0x0001ea000c101924 */
[----:B------:R-:W-:Y:S05]  /*3ce0*/  @!P3 BRA `(.L_x_113) ;  /* 0x000000000004b947 */ /* 0x000fea0003800000 */
[----:B------:R0:W5:Y:S02]  /*3cf0*/  LDG.E.LTC128B R177, desc[UR36][R164.64+0x144] ;  /* 0x00014424a4b17981 */ /* 0x000164000c1e1920 */
.L_x_113:
[----:B------:R-:W-:Y:S05]  /*3d00*/  BSYNC B1 ;  /* 0x0000000000017941 */ /* 0x000fea0003800000 */
.L_x_112:
[----:B-----5:R-:W-:Y:S01]  /*3d10*/  FMUL R90, R177, R156 ;  /* 0x0000009cb15a7220 */ /* 0x020fe20000400000 */
[----:B------:R-:W-:Y:S01]  /*3d20*/  ISETP.GT.AND P2, PT, R0, 0x50, P1 ;  /* 0x000000500000780c */ /* 0x000fe20000f44270 */
[----:B------:R-:W-:Y:S02]  /*3d30*/  BSSY B1, `(.L_x_114) ;  /* 0x0000005000017945 */ /* 0x000fe40003800000 */
[----:B------:R-:W-:-:S05]  /*3d40*/  FFMA R129, R129, R155, R90 ;  /* 0x0000009b81817223 */ /* 0x000fca000000005a */
[----:B------:R0:W-:Y:S05]  /*3d50*/  @P3 STG.E desc[UR36][R12.64+0x144], R129 ;  /* 0x000144810c003986 */ /* 0x0001ea000c101924 */
[----:B------:R-:W-:Y:S05]  /*3d60*/  @!P2 BRA `(.L_x_115) ;  /* 0x000000000004a947 */ /* 0x000fea0003800000 */
[----:B------:R0:W5:Y:S02]  /*3d70*/  LDG.E.LTC128B R177, desc[UR36][R88.64+0x140] ;  /* 0x0001402458b17981 */ /* 0x000164000c1e1920 */
.L_x_115:
[----:B------:R-:W-:Y:S05]  /*3d80*/  BSYNC B1 ;  /* 0x0000000000017941 */ /* 0x000fea0003800000 */
.L_x_114:
        /* <DEDUP_REMOVED lines=9> */
.L_x_117:
[----:B------:R-:W-:Y:S05]  /*3e20*/  BSYNC B1 ;  /* 0x0000000000017941 */ /* 0x000fea0003800000 */
.L_x_116:
        /* <DEDUP_REMOVED lines=9> */
.L_x_119:
[----:B------:R-:W-:Y:S05]  /*3ec0*/  BSYNC B1 ;  /* 0x0000000000017941 */ /* 0x000fea0003800000 */
.L_x_118:
[----:B0----5:R-:W-:Y:S01]  /*3ed0*/  FMUL R91, R177, R156 ;  /* 0x0000009cb15b7220 */ /* 0x021fe20000400000 */
[----:B------:R-:W-:Y:S01]  /*3ee0*/  ISETP.GT.AND P3, PT, R0, 0x59, P0 ;  /* 0x000000590000780c */ /* 0x000fe20000764270 */
[----:B------:R-:W-:Y:S02]  /*3ef0*/  BSSY B1, `(.L_x_120) ;  /* 0x0000005000017945 */ /* 0x000fe40003800000 */
[----:B------:R-:W-:-:S05]  /*3f00*/  FFMA R91, R132, R155, R91 ;  /* 0x0000009b845b7223 */ /* 0x000fca000000005b */
[----:B------:R0:W-:Y:S05]  /*3f10*/  @P2 STG.E desc[UR36][R12.64+0x160], R91 ;  /* 0x0001605b0c002986 */ /* 0x0001ea000c101924 */
[----:B------:R-:W-:Y:S05]  /*3f20*/  @!P3 BRA `(.L_x_121) ;  /* 0x000000000004b947 */ /* 0x000fea0003800000 */
[----:B------:R0:W5:Y:S02]  /*3f30*/  LDG.E.LTC128B R177, desc[UR36][R164.64+0x164] ;  /* 0x00016424a4b17981 */ /* 0x000164000c1e1920 */
.L_x_121:
[----:B------:R-:W-:Y:S05]  /*3f40*/  BSYNC B1 ;  /* 0x0000000000017941 */ /* 0x000fea0003800000 */
.L_x_120:
[----:B-----5:R-:W-:Y:S01]  /*3f50*/  FMUL R90, R177, R156 ;  /* 0x0000009cb15a7220 */ /* 0x020fe20000400000 */
[----:B------:R-:W-:Y:S01]  /*3f60*/  ISETP.GT.AND P2, PT, R0, 0x58, P1 ;  /* 0x000000580000780c */ /* 0x000fe20000f44270 */
[----:B------:R-:W-:Y:S02]  /*3f70*/  BSSY B1, `(.L_x_122) ;  /* 0x0000005000017945 */ /* 0x000fe40003800000 */
[----:B------:R-:W-:-:S05]  /*3f80*/  FFMA R133, R133, R155, R90 ;  /* 0x0000009b85857223 */ /* 0x000fca000000005a */
[----:B------:R0:W-:Y:S05]  /*3f90*/  @P3 STG.E desc[UR36][R12.64+0x164], R133 ;  /* 0x000164850c003986 */ /* 0x0001ea000c101924 */
[----:B------:R-:W-:Y:S05]  /*3fa0*/  @!P2 BRA `(.L_x_123) ;  /* 0x000000000004a947 */ /* 0x000fea0003800000 */
[----:B------:R0:W5:Y:S02]  /*3fb0*/  LDG.E.LTC128B R177, desc[UR36][R88.64+0x160] ;  /* 0x0001602458b17981 */ /* 0x000164000c1e1920 */
.L_x_123:
[----:B------:R-:W-:Y:S05]  /*3fc0*/  BSYNC B1 ;  /* 0x0000000000017941 */ /* 0x000fea0003800000 */
.L_x_122:
        /* <DEDUP_REMOVED lines=9> */
.L_x_125:
[----:B------:R-:W-:Y:S05]  /*4060*/  BSYNC B1 ;  /* 0x0000000000017941 */ /* 0x000fea0003800000 */
.L_x_124:
        /* <DEDUP_REMOVED lines=9> */
.L_x_127:
[----:B------:R-:W-:Y:S05]  /*4100*/  BSYNC B1 ;  /* 0x0000000000017941 */ /* 0x000fea0003800000 */
.L_x_126:
[----:B0----5:R-:W-:Y:S01]  /*4110*/  FMUL R91, R177, R156 ;  /* 0x0000009cb15b7220 */ /* 0x021fe20000400000 */
[----:B------:R-:W-:Y:S01]  /*4120*/  ISETP.GT.AND P3, PT, R0, 0x61, P0 ;  /* 0x000000610000780c */ /* 0x000fe20000764270 */
[----:B------:R-:W-:Y:S02]  /*4130*/  BSSY B1, `(.L_x_128) ;  /* 0x0000005000017945 */ /* 0x000fe40003800000 */
[----:B------:R-:W-:-:S05]  /*4140*/  FFMA R91, R136, R155, R91 ;  /* 0x0000009b885b7223 */ /* 0x000fca000000005b */
[----:B------:R0:W-:Y:S05]  /*4150*/  @P2 STG.E desc[UR36][R12.64+0x180], R91 ;  /* 0x0001805b0c002986 */ /* 0x0001ea000c101924 */
[----:B------:R-:W-:Y:S05]  /*4160*/  @!P3 BRA `(.L_x_129) ;  /* 0x000000000004b947 */ /* 0x000fea0003800000 */
[----:B------:R0:W5:Y:S02]  /*4170*/  LDG.E.LTC128B R177, desc[UR36][R164.64+0x184] ;  /* 0x00018424a4b17981 */ /* 0x000164000c1e1920 */
.L_x_129:
[----:B------:R-:W-:Y:S05]  /*4180*/  BSYNC B1 ;  /* 0x0000000000017941 */ /* 0x000fea0003800000 */
.L_x_128:
[----:B-----5:R-:W-:Y:S01]  /*4190*/  FMUL R90, R177, R156 ;  /* 0x0000009cb15a7220 */ /* 0x020fe20000400000 */
[----:B------:R-:W-:Y:S01]  /*41a0*/  ISETP.GT.AND P2, PT, R0, 0x60, P1 ;  /* 0x000000600000780c */ /* 0x000fe20000f44270 */
[----:B------:R-:W-:Y:S02]  /*41b0*/  BSSY B1, `(.L_x_130) ;  /* 0x0000005000017945 */ /* 0x000fe40003800000 */
[----:B------:R-:W-:-:S05]  /*41c0*/  FFMA R137, R137, R155, R90 ;  /* 0x0000009b89897223 */ /* 0x000fca000000005a */
[----:B------:R0:W-:Y:S05]  /*41d0*/  @P3 STG.E desc[UR36][R12.64+0x184], R137 ;  /* 0x000184890c003986 */ /* 0x0001ea000c101924 */
[----:B------:R-:W-:Y:S05]  /*41e0*/  @!P2 BRA `(.L_x_131) ;  /* 0x000000000004a947 */ /* 0x000fea0003800000 */
[----:B------:R0:W5:Y:S02]  /*41f0*/  LDG.E.LTC128B R177, desc[UR36][R88.64+0x180] ;  /* 0x0001802458b17981 */ /* 0x000164000c1e1920 */
.L_x_131:
[----:B------:R-:W-:Y:S05]  /*4200*/  BSYNC B1 ;  /* 0x0000000000017941 */ /* 0x000fea0003800000 */
.L_x_130:
        /* <DEDUP_REMOVED lines=9> */
.L_x_133:
[----:B------:R-:W-:Y:S05]  /*42a0*/  BSYNC B1 ;  /* 0x0000000000017941 */ /* 0x000fea0003800000 */
.L_x_132:
        /* <DEDUP_REMOVED lines=9> */
.L_x_135:
[----:B------:R-:W-:Y:S05]  /*4340*/  BSYNC B1 ;  /* 0x0000000000017941 */ /* 0x000fea0003800000 */
.L_x_134:
[----:B0----5:R-:W-:Y:S01]  /*4350*/  FMUL R91, R177, R156 ;  /* 0x0000009cb15b7220 */ /* 0x021fe20000400000 */
[----:B------:R-:W-:Y:S01]  /*4360*/  ISETP.GT.AND P3, PT, R0, 0x69, P0 ;  /* 0x000000690000780c */ /* 0x000fe20000764270 */
[----:B------:R-:W-:Y:S02]  /*4370*/  BSSY B1, `(.L_x_136) ;  /* 0x0000005000017945 */ /* 0x000fe40003800000 */
[----:B------:R-:W-:-:S05]  /*4380*/  FFMA R91, R140, R155, R91 ;  /* 0x0000009b8c5b7223 */ /* 0x000fca000000005b */
[----:B------:R0:W-:Y:S05]  /*4390*/  @P2 STG.E desc[UR36][R12.64+0x1a0], R91 ;  /* 0x0001a05b0c002986 */ /* 0x0001ea000c101924 */
[----:B------:R-:W-:Y:S05]  /*43a0*/  @!P3 BRA `(.L_x_137) ;  /* 0x000000000004b947 */ /* 0x000fea0003800000 */
[----:B------:R0:W5:Y:S02]  /*43b0*/  LDG.E.LTC128B R177, desc[UR36][R164.64+0x1a4] ;  /* 0x0001a424a4b17981 */ /* 0x000164000c1e1920 */
.L_x_137:
[----:B------:R-:W-:Y:S05]  /*43c0*/  BSYNC B1 ;  /* 0x0000000000017941 */ /* 0x000fea0003800000 */
.L_x_136:
[----:B-----5:R-:W-:Y:S01]  /*43d0*/  FMUL R90, R177, R156 ;  /* 0x0000009cb15a7220 */ /* 0x020fe20000400000 */
[----:B------:R-:W-:Y:S01]  /*43e0*/  ISETP.GT.AND P2, PT, R0, 0x68, P1 ;  /* 0x000000680000780c */ /* 0x000fe20000f44270 */
[----:B------:R-:W-:Y:S02]  /*43f0*/  BSSY B1, `(.L_x_138) ;  /* 0x0000005000017945 */ /* 0x000fe40003800000 */
[----:B------:R-:W-:-:S05]  /*4400*/  FFMA R141, R141, R155, R90 ;  /* 0x0000009b8d8d7223 */ /* 0x000fca000000005a */
[----:B------:R0:W-:Y:S05]  /*4410*/  @P3 STG.E desc[UR36][R12.64+0x1a4], R141 ;  /* 0x0001a48d0c003986 */ /* 0x0001ea000c101924 */
[----:B------:R-:W-:Y:S05]  /*4420*/  @!P2 BRA `(.L_x_139) ;  /* 0x000000000004a947 */ /* 0x000fea0003800000 */
[----:B------:R0:W5:Y:S02]  /*4430*/  LDG.E.LTC128B R177, desc[UR36][R88.64+0x1a0] ;  /* 0x0001a02458b17981 */ /* 0x000164000c1e1920 */
.L_x_139:
[----:B------:R-:W-:Y:S05]  /*4440*/  BSYNC B1 ;  /* 0x0000000000017941 */ /* 0x000fea0003800000 */
.L_x_138:
        /* <DEDUP_REMOVED lines=9> */
.L_x_141:
[----:B------:R-:W-:Y:S05]  /*44e0*/  BSYNC B1 ;  /* 0x0000000000017941 */ /* 0x000fea0003800000 */
.L_x_140:
        /* <DEDUP_REMOVED lines=9> */
.L_x_143:
[----:B------:R-:W-:Y:S05]  /*4580*/  BSYNC B1 ;  /* 0x0000000000017941 */ /* 0x000fea0003800000 */
.L_x_142:
[----:B0----5:R-:W-:Y:S01]  /*4590*/  FMUL R91, R177, R156 ;  /* 0x0000009cb15b7220 */ /* 0x021fe20000400000 */
[----:B------:R-:W-:Y:S01]  /*45a0*/  ISETP.GT.AND P3, PT, R0, 0x71, P0 ;  /* 0x000000710000780c */ /* 0x000fe20000764270 */
[----:B------:R-:W-:Y:S02]  /*45b0*/  BSSY B1, `(.L_x_144) ;  /* 0x0000005000017945 */ /* 0x000fe40003800000 */
[----:B------:R-:W-:-:S05]  /*45c0*/  FFMA R91, R144, R155, R91 ;  /* 0x0000009b905b7223 */ /* 0x000fca000000005b */
[----:B------:R0:W-:Y:S05]  /*45d0*/  @P2 STG.E desc[UR36][R12.64+0x1c0], R91 ;  /* 0x0001c05b0c002986 */ /* 0x0001ea000c101924 */
[----:B------:R-:W-:Y:S05]  /*45e0*/  @!P3 BRA `(.L_x_145) ;  /* 0x000000000004b947 */ /* 0x000fea0003800000 */
[----:B------:R0:W5:Y:S02]  /*45f0*/  LDG.E.LTC128B R177, desc[UR36][R164.64+0x1c4] ;  /* 0x0001c424a4b17981 */ /* 0x000164000c1e1920 */
.L_x_145:
[----:B------:R-:W-:Y:S05]  /*4600*/  BSYNC B1 ;  /* 0x0000000000017941 */ /* 0x000fea0003800000 */
.L_x_144:
[----:B-----5:R-:W-:Y:S01]  /*4610*/  FMUL R90, R177, R156 ;  /* 0x0000009cb15a7220 */ /* 0x020fe20000400000 */
[----:B------:R-:W-:Y:S01]  /*4620*/  ISETP.GT.AND P2, PT, R0, 0x70, P1 ;  /* 0x000000700000780c */ /* 0x000fe20000f44270 */
[----:B------:R-:W-:Y:S02]  /*4630*/  BSSY B1, `(.L_x_146) ;  /* 0x0000005000017945 */ /* 0x000fe40003800000 */
[----:B------:R-:W-:-:S05]  /*4640*/  FFMA R145, R145, R155, R90 ;  /* 0x0000009b91917223 */ /* 0x000fca000000005a */
[----:B------:R0:W-:Y:S05]  /*4650*/  @P3 STG.E desc[UR36][R12.64+0x1c4], R145 ;  /* 0x0001c4910c003986 */ /* 0x0001ea000c101924 */
[----:B------:R-:W-:Y:S05]  /*4660*/  @!P2 BRA `(.L_x_147) ;  /* 0x000000000004a947 */ /* 0x000fea0003800000 */
[----:B------:R0:W5:Y:S02]  /*4670*/  LDG.E.LTC128B R177, desc[UR36][R88.64+0x1c0] ;  /* 0x0001c02458b17981 */ /* 0x000164000c1e1920 */
.L_x_147:
[----:B------:R-:W-:Y:S05]  /*4680*/  BSYNC B1 ;  /* 0x0000000000017941 */ /* 0x000fea0003800000 */
.L_x_146:
        /* <DEDUP_REMOVED lines=9> */
.L_x_149:
[----:B------:R-:W-:Y:S05]  /*4720*/  BSYNC B1 ;  /* 0x0000000000017941 */ /* 0x000fea0003800000 */
.L_x_148:
        /* <DEDUP_REMOVED lines=9> */
.L_x_151:
[----:B------:R-:W-:Y:S05]  /*47c0*/  BSYNC B1 ;  /* 0x0000000000017941 */ /* 0x000fea0003800000 */
.L_x_150:
[----:B0----5:R-:W-:Y:S01]  /*47d0*/  FMUL R91, R177, R156 ;  /* 0x0000009cb15b7220 */ /* 0x021fe20000400000 */
[----:B------:R-:W-:Y:S01]  /*47e0*/  ISETP.GT.AND P0, PT, R0, 0x79, P0 ;  /* 0x000000790000780c */ /* 0x000fe20000704270 */
[----:B------:R-:W-:Y:S01]  /*47f0*/  BSSY B1, `(.L_x_152) ;  /* 0x0000006000017945 */ /* 0x000fe20003800000 */
[----:B------:R-:W-:Y:S01]  /*4800*/  IADD3 R157, P2, R157, 0x80, RZ ;  /* 0x000000809d9d7810 */ /* 0x000fe20007f5e0ff */
[----:B------:R-:W-:-:S05]  /*4810*/  FFMA R91, R148, R155, R91 ;  /* 0x0000009b945b7223 */ /* 0x000fca000000005b */
[----:B------:R0:W-:Y:S05]  /*4820*/  @P4 STG.E desc[UR36][R12.64+0x1e0], R91 ;  /* 0x0001e05b0c004986 */ /* 0x0001ea000c101924 */
[----:B------:R-:W-:Y:S05]  /*4830*/  @!P0 BRA `(.L_x_153) ;  /* 0x0000000000048947 */ /* 0x000fea0003800000 */
[----:B------:R0:W5:Y:S02]  /*4840*/  LDG.E.LTC128B R177, desc[UR36][R164.64+0x1e4] ;  /* 0x0001e424a4b17981 */ /* 0x000164000c1e1920 */
.L_x_153:
[----:B------:R-:W-:Y:S05]  /*4850*/  BSYNC B1 ;  /* 0x0000000000017941 */ /* 0x000fea0003800000 */
.L_x_152:
[----:B-----5:R-:W-:Y:S01]  /*4860*/  FMUL R8, R177, R156 ;  /* 0x0000009cb1087220 */ /* 0x020fe20000400000 */
[----:B------:R-:W-:Y:S01]  /*4870*/  IMAD.X R9, RZ, RZ, R9, P2 ;  /* 0x000000ffff097224 */ /* 0x000fe200010e0609 */
[----:B------:R-:W-:Y:S01]  /*4880*/  ISETP.GT.AND P2, PT, R0, 0x78, P1 ;  /* 0x000000780000780c */ /* 0x000fe20000f44270 */
[----:B------:R-:W-:Y:S01]  /*4890*/  BSSY B1, `(.L_x_154) ;  /* 0x0000008000017945 */ /* 0x000fe20003800000 */
[----:B------:R-:W-:Y:S01]  /*48a0*/  FFMA R149, R149, R155, R8 ;  /* 0x0000009b95957223 */ /* 0x000fe20000000008 */
[----:B------:R-:W-:Y:S01]  /*48b0*/  IMAD R90, R9, R158, RZ ;  /* 0x0000009e095a7224 */ /* 0x000fe200078e02ff */
[----:B------:R-:W-:Y:S01]  /*48c0*/  @P0 MOV R9, R13 ;  /* 0x0000000d00090202 */ /* 0x000fe20000000f00 */
[----:B------:R-:W-:-:S05]  /*48d0*/  @P0 IMAD.MOV.U32 R8, RZ, RZ, R12 ;  /* 0x000000ffff080224 */ /* 0x000fca00078e000c */
[----:B------:R0:W-:Y:S03]  /*48e0*/  @P0 STG.E desc[UR36][R8.64+0x1e4], R149 ;  /* 0x0001e49508000986 */ /* 0x0001e6000c101924 */
[----:B------:R-:W-:Y:S05]  /*48f0*/  @!P2 BRA `(.L_x_155) ;  /* 0x000000000004a947 */ /* 0x000fea0003800000 */
[----:B------:R0:W5:Y:S02]  /*4900*/  LDG.E.LTC128B R177, desc[UR36][R88.64+0x1e0] ;  /* 0x0001e02458b17981 */ /* 0x000164000c1e1920 */
.L_x_155:
[----:B------:R-:W-:Y:S05]  /*4910*/  BSYNC B1 ;  /* 0x0000000000017941 */ /* 0x000fea0003800000 */
.L_x_154:
[----:B0----5:R-:W-:Y:S01]  /*4920*/  FMUL R9, R177, R156 ;  /* 0x0000009cb1097220 */ /* 0x021fe20000400000 */
[----:B------:R-:W-:Y:S01]  /*4930*/  @P2 IMAD.MOV.U32 R8, RZ, RZ, R170 ;  /* 0x000000ffff082224 */ /* 0x000fe200078e00aa */
[----:B------:R-:W-:Y:S01]  /*4940*/  ISETP.GT.AND P1, PT, R0, 0x79, P1 ;  /* 0x000000790000780c */ /* 0x000fe20000f24270 */
[----:B------:R-:W-:Y:S02]  /*4950*/  IMAD R93, R157, R159, R90 ;  /* 0x0000009f9d5d7224 */ /* 0x000fe400078e025a */
[----:B------:R-:W-:Y:S01]  /*4960*/  FFMA R95, R150, R155, R9 ;  /* 0x0000009b965f7223 */ /* 0x000fe20000000009 */
[----:B------:R-:W-:Y:S01]  /*4970*/  @P2 IMAD.MOV.U32 R9, RZ, RZ, R171 ;  /* 0x000000ffff092224 */ /* 0x000fe200078e00ab */
[----:B------:R-:W-:Y:S01]  /*4980*/  ISETP.GT.AND P0, PT, R3, 0x80, PT ;  /* 0x000000800300780c */ /* 0x000fe20003f04270 */
[----:B------:R-:W-:Y:S01]  /*4990*/  IMAD.WIDE.U32 R90, R157, R158, R20 ;  /* 0x0000009e9d5a7225 */ /* 0x000fe200078e0014 */
[----:B------:R-:W-:Y:S02]  /*49a0*/  BSSY B1, `(.L_x_156) ;  /* 0x0000006000017945 */ /* 0x000fe40003800000 */
[----:B------:R0:W-:Y:S01]  /*49b0*/  @P2 STG.E desc[UR36][R8.64+0x1e0], R95 ;  /* 0x0001e05f08002986 */ /* 0x0001e2000c101924 */
[----:B------:R-:W-:-:S02]  /*49c0*/  ISETP.GT.AND P5, PT, R0, RZ, P0 ;  /* 0x000000ff0000720c */ /* 0x000fc400007a4270 */
[----:B------:R-:W-:Y:S01]  /*49d0*/  IADD3 R92, R91, R93, RZ ;  /* 0x0000005d5b5c7210 */ /* 0x000fe20007ffe0ff */
[----:B------:R-:W-:Y:S10]  /*49e0*/  @!P1 BRA `(.L_x_157) ;  /* 0x0000000000049947 */ /* 0x000ff40003800000 */
[----:B------:R0:W5:Y:S02]  /*49f0*/  LDG.E.LTC128B R177, desc[UR36][R88.64+0x1e4] ;  /* 0x0001e42458b17981 */ /* 0x000164000c1e1920 */
.L_x_157:
[----:B------:R-:W-:Y:S05]  /*4a00*/  BSYNC B1 ;  /* 0x0000000000017941 */ /* 0x000fea0003800000 */
.L_x_156:
[----:B0--3-5:R-:W-:Y:S01]  /*4a10*/  FMUL R88, R177, R156 ;  /* 0x0000009cb1587220 */ /* 0x029fe20000400000 */
[----:B------:R-:W-:-:S03]  /*4a20*/  LEA R8, P2, R90, R10, 0x2 ;  /* 0x0000000a5a087211 */ /* 0x000fc600078410ff */
[----:B------:R-:W-:Y:S01]  /*4a30*/  FFMA R151, R151, R155, R88 ;  /* 0x0000009b97977223 */ /* 0x000fe20000000058 */
[----:B------:R-:W-:-:S04]  /*4a40*/  LEA.HI.X R9, R90, R11, R92, 0x2, P2 ;  /* 0x0000000b5a097211 */ /* 0x000fc800010f145c */
[----:B------:R0:W-:Y:S04]  /*4a50*/  @P1 STG.E desc[UR36][R170.64+0x1e4], R151 ;  /* 0x0001e497aa001986 */ /* 0x0001e8000c101924 */
[----:B------:R3:W2:Y:S01]  /*4a60*/  @P5 LDG.E.LTC128B R177, desc[UR36][R8.64] ;  /* 0x0000002408b15981 */ /* 0x0006a2000c1e1920 */
[----:B------:R-:W-:Y:S01]  /*4a70*/  IMAD.WIDE.U32 R88, R157, R158, R6 ;  /* 0x0000009e9d587225 */ /* 0x000fe200078e0006 */
[----:B------:R-:W-:Y:S01]  /*4a80*/  SHF.L.U64.HI R97, R4, 0x9, R5 ;  /* 0x0000000904617819 */ /* 0x000fe20000010205 */
[----:B------:R-:W-:Y:S01]  /*4a90*/  BSSY B1, `(.L_x_158) ;  /* 0x0000013000017945 */ /* 0x000fe20003800000 */
[----:B------:R-:W-:Y:S01]  /*4aa0*/  ISETP.GT.AND P4, PT, R0, 0x1, P0 ;  /* 0x000000010000780c */ /* 0x000fe20000784270 */
[----:B------:R-:W-:Y:S02]  /*4ab0*/  IMAD.IADD R89, R93, 0x1, R89 ;  /* 0x000000015d597824 */ /* 0x000fe400078e0259 */
[----:B------:R-:W-:-:S02]  /*4ac0*/  IMAD.SHL.U32 R95, R4, 0x200, RZ ;  /* 0x00000200045f7824 */ /* 0x000fc400078e00ff */
[----:B------:R-:W-:-:S03]  /*4ad0*/  IMAD.WIDE.U32 R90, R23, R14, R88 ;  /* 0x0000000e175a7225 */ /* 0x000fc600078e0058 */
[----:B------:R-:W-:Y:S01]  /*4ae0*/  IADD3 R88, P2, R95, R12, RZ ;  /* 0x0000000c5f587210 */ /* 0x000fe20007f5e0ff */
[----:B------:R-:W-:Y:S01]  /*4af0*/  IMAD.WIDE.U32 R158, R157, R158, R162 ;  /* 0x0000009e9d9e7225 */ /* 0x000fe200078e00a2 */
[----:B---3--:R-:W-:Y:S02]  /*4b00*/  IADD3 R8, R15, R91, RZ ;  /* 0x0000005b0f087210 */ /* 0x008fe40007ffe0ff */
[----:B------:R-:W-:Y:S01]  /*4b10*/  LEA R4, P1, R90, R10, 0x2 ;  /* 0x0000000a5a047211 */ /* 0x000fe200078210ff */
[----:B------:R-:W-:Y:S01]  /*4b20*/  IMAD.X R89, R97, 0x1, R13, P2 ;  /* 0x0000000161597824 */ /* 0x000fe200010e060d */
[-C--:B------:R-:W-:Y:S01]  /*4b30*/  IADD3 R160, P3, R160, R158.reuse, RZ ;  /* 0x0000009ea0a07210 */ /* 0x080fe20007f7e0ff */
[----:B------:R-:W-:Y:S01]  /*4b40*/  IMAD.IADD R159, R93, 0x1, R159 ;  /* 0x000000015d9f7824 */ /* 0x000fe200078e029f */
[----:B------:R-:W-:Y:S01]  /*4b50*/  IADD3 R92, P2, R6, R158, RZ ;  /* 0x0000009e065c7210 */ /* 0x000fe20007f5e0ff */
[----:B--2---:R-:W-:-:S04]  /*4b60*/  FMUL R5, R177, R156 ;  /* 0x0000009cb1057220 */ /* 0x004fc80000400000 */
[----:B------:R-:W-:Y:S01]  /*4b70*/  FFMA R9, R24, R155, R5 ;  /* 0x0000009b18097223 */ /* 0x000fe20000000005 */
[----:B------:R-:W-:-:S04]  /*4b80*/  LEA.HI.X R5, R90, R11, R8, 0x2, P1 ;  /* 0x0000000b5a057211 */ /* 0x000fc800008f1408 */
[----:B------:R0:W-:Y:S01]  /*4b90*/  @P5 STG.E desc[UR36][R88.64], R9 ;  /* 0x0000000958005986 */ /* 0x0001e2000c101924 */
[----:B------:R-:W-:Y:S05]  /*4ba0*/  @!P4 BRA `(.L_x_159) ;  /* 0x000000000004c947 */ /* 0x000fea0003800000 */
[----:B------:R2:W5:Y:S02]  /*4bb0*/  LDG.E.LTC128B R177, desc[UR36][R4.64+0x4] ;  /* 0x0000042404b17981 */ /* 0x000564000c1e1920 */
.L_x_159:
[----:B------:R-:W-:Y:S05]  /*4bc0*/  BSYNC B1 ;  /* 0x0000000000017941 */ /* 0x000fea0003800000 */
.L_x_158:
[----:B-----5:R-:W-:Y:S01]  /*4bd0*/  FMUL R6, R177, R156 ;  /* 0x0000009cb1067220 */ /* 0x020fe20000400000 */
[----:B------:R-:W-:Y:S01]  /*4be0*/  @P4 IMAD.MOV.U32 R24, RZ, RZ, R88 ;  /* 0x000000ffff184224 */ /* 0x000fe200078e0058 */
[----:B------:R-:W-:Y:S01]  /*4bf0*/  ISETP.GT.AND P1, PT, R3, 0x88, PT ;  /* 0x000000880300780c */ /* 0x000fe20003f24270 */
[----:B------:R-:W-:Y:S02]  /*4c00*/  IMAD.X R93, R7, 0x1, R159, P2 ;  /* 0x00000001075d7824 */ /* 0x000fe400010e069f */
[----:B0-----:R-:W-:Y:S01]  /*4c10*/  FFMA R9, R25, R155, R6 ;  /* 0x0000009b19097223 */ /* 0x001fe20000000006 */
[----:B------:R-:W-:Y:S01]  /*4c20*/  @P4 MOV R25, R89 ;  /* 0x0000005900194202 */ /* 0x000fe20000000f00 */
[----:B------:R-:W-:Y:S01]  /*4c30*/  BSSY B1, `(.L_x_160) ;  /* 0x000000b000017945 */ /* 0x000fe20003800000 */
[----:B------:R-:W-:Y:S02]  /*4c40*/  ISETP.GT.AND P2, PT, R0, RZ, P1 ;  /* 0x000000ff0000720c */ /* 0x000fe40000f44270 */
[----:B------:R-:W-:Y:S01]  /*4c50*/  IADD3.X R3, R159, R21, RZ, P3, !PT ;  /* 0x000000159f037210 */ /* 0x000fe20001ffe4ff */
[----:B------:R0:W-:Y:S01]  /*4c60*/  @P4 STG.E desc[UR36][R24.64+0x4], R9 ;  /* 0x0000040918004986 */ /* 0x0001e2000c101924 */
[----:B------:R-:W-:Y:S01]  /*4c70*/  LEA R6, P5, R160, R10, 0x2 ;  /* 0x0000000aa0067211 */ /* 0x000fe200078a10ff */
[----:B------:R-:W-:Y:S01]  /*4c80*/  IMAD.WIDE.U32 R20, R23, R14, R92 ;  /* 0x0000000e17147225 */ /* 0x000fe200078e005c */
[----:B------:R-:W-:-:S02]  /*4c90*/  IADD3 R8, P3, R88, R167, RZ ;  /* 0x000000a758087210 */ /* 0x000fc40007f7e0ff */
[----:B------:R-:W-:Y:S01]  /*4ca0*/  LEA.HI.X R7, R160, R11, R3, 0x2, P5 ;  /* 0x0000000ba0077211 */ /* 0x000fe200028f1403 */
[----:B------:R-:W-:-:S04]  /*4cb0*/  IMAD.IADD R15, R15, 0x1, R21 ;  /* 0x000000010f0f7824 */ /* 0x000fc800078e0215 */
[----:B------:R-:W-:Y:S06]  /*4cc0*/  @!P2 BRA `(.L_x_161) ;  /* 0x000000000004a947 */ /* 0x000fec0003800000 */
[----:B------:R3:W5:Y:S02]  /*4cd0*/  LDG.E.LTC128B R177, desc[UR36][R6.64] ;  /* 0x0000002406b17981 */ /* 0x000764000c1e1920 */
.L_x_161:
[----:B------:R-:W-:Y:S05]  /*4ce0*/  BSYNC B1 ;  /* 0x0000000000017941 */ /* 0x000fea0003800000 */
.L_x_160:
[----:B-----5:R-:W-:Y:S01]  /*4cf0*/  FMUL R3, R177, R156 ;  /* 0x0000009cb1037220 */ /* 0x020fe20000400000 */
[----:B0-----:R-:W-:Y:S01]  /*4d00*/  IMAD.X R9, R89, 0x1, R169, P3 ;  /* 0x0000000159097824 */ /* 0x001fe200018e06a9 */
[----:B------:R-:W-:Y:S01]  /*4d10*/  ISETP.GT.AND P4, PT, R0, 0x1, P1 ;  /* 0x000000010000780c */ /* 0x000fe20000f84270 */
[----:B------:R-:W-:Y:S01]  /*4d20*/  BSSY B1, `(.L_x_162) ;  /* 0x0000007000017945 */ /* 0x000fe20003800000 */
[----:B------:R-:W-:Y:S01]  /*4d30*/  FFMA R3, R26, R155, R3 ;  /* 0x0000009b1a037223 */ /* 0x000fe20000000003 */
[----:B------:R-:W-:-:S04]  /*4d40*/  LEA R10, P5, R20, R10, 0x2 ;  /* 0x0000000a140a7211 */ /* 0x000fc800078a10ff */
[----:B------:R0:W-:Y:S01]  /*4d50*/  @P2 STG.E desc[UR36][R8.64], R3 ;  /* 0x0000000308002986 */ /* 0x0001e2000c101924 */
[----:B------:R-:W-:-:S05]  /*4d60*/  LEA.HI.X R11, R20, R11, R15, 0x2, P5 ;  /* 0x0000000b140b7211 */ /* 0x000fca00028f140f */
[----:B------:R-:W-:Y:S05]  /*4d70*/  @!P4 BRA `(.L_x_163) ;  /* 0x000000000004c947 */ /* 0x000fea0003800000 */
[----:B------:R0:W5:Y:S02]  /*4d80*/  LDG.E.LTC128B R177, desc[UR36][R10.64+0x4] ;  /* 0x000004240ab17981 */ /* 0x000164000c1e1920 */
.L_x_163:
[----:B------:R-:W-:Y:S05]  /*4d90*/  BSYNC B1 ;  /* 0x0000000000017941 */ /* 0x000fea0003800000 */
.L_x_162:
[----:B---3-5:R-:W-:Y:S01]  /*4da0*/  FMUL R6, R177, R156 ;  /* 0x0000009cb1067220 */ /* 0x028fe20000400000 */
[----:B------:R-:W-:Y:S01]  /*4db0*/  ISETP.GT.AND P2, PT, R0, 0x8, P0 ;  /* 0x000000080000780c */ /* 0x000fe20000744270 */
[----:B------:R-:W-:Y:S02]  /*4dc0*/  BSSY B1, `(.L_x_164) ;  /* 0x0000005000017945 */ /* 0x000fe40003800000 */
[----:B------:R-:W-:-:S05]  /*4dd0*/  FFMA R27, R27, R155, R6 ;  /* 0x0000009b1b1b7223 */ /* 0x000fca0000000006 */
[----:B------:R3:W-:Y:S05]  /*4de0*/  @P4 STG.E desc[UR36][R8.64+0x4], R27 ;  /* 0x0000041b08004986 */ /* 0x0007ea000c101924 */
[----:B------:R-:W-:Y:S05]  /*4df0*/  @!P2 BRA `(.L_x_165) ;  /* 0x000000000004a947 */ /* 0x000fea0003800000 */
[----:B------:R0:W5:Y:S02]  /*4e00*/  LDG.E.LTC128B R177, desc[UR36][R4.64+0x20] ;  /* 0x0000202404b17981 */ /* 0x000164000c1e1920 */
.L_x_165:
[----:B------:R-:W-:Y:S05]  /*4e10*/  BSYNC B1 ;  /* 0x0000000000017941 */ /* 0x000fea0003800000 */
.L_x_164:
[----:B0----5:R-:W-:Y:S01]  /*4e20*/  FMUL R3, R177, R156 ;  /* 0x0000009cb1037220 */ /* 0x021fe20000400000 */
[----:B------:R-:W-:Y:S01]  /*4e30*/  MOV R6, R88 ;  /* 0x0000005800067202 */ /* 0x000fe20000000f00 */
[----:B------:R-:W-:Y:S01]  /*4e40*/  IMAD.MOV.U32 R7, RZ, RZ, R89 ;  /* 0x000000ffff077224 */ /* 0x000fe200078e0059 */
[----:B------:R-:W-:Y:S01]  /*4e50*/  ISETP.GT.AND P3, PT, R0, 0x9, P0 ;  /* 0x000000090000780c */ /* 0x000fe20000764270 */
[----:B------:R-:W-:Y:S01]  /*4e60*/  FFMA R3, R28, R155, R3 ;  /* 0x0000009b1c037223 */ /* 0x000fe20000000003 */
[----:B------:R-:W-:Y:S04]  /*4e70*/  BSSY B1, `(.L_x_166) ;  /* 0x0000004000017945 */ /* 0x000fe80003800000 */
[----:B------:R0:W-:Y:S07]  /*4e80*/  @P2 STG.E desc[UR36][R6.64+0x20], R3 ;  /* 0x0000200306002986 */ /* 0x0001ee000c101924 */
[----:B------:R-:W-:Y:S05]  /*4e90*/  @!P3 BRA `(.L_x_167) ;  /* 0x000000000004b947 */ /* 0x000fea0003800000 */
[----:B------:R0:W5:Y:S02]  /*4ea0*/  LDG.E.LTC128B R177, desc[UR36][R4.64+0x24] ;  /* 0x0000242404b17981 */ /* 0x000164000c1e1920 */
.L_x_167:
[----:B------:R-:W-:Y:S05]  /*4eb0*/  BSYNC B1 ;  /* 0x0000000000017941 */ /* 0x000fea0003800000 */
.L_x_166:
[----:B---3-5:R-:W-:Y:S01]  /*4ec0*/  FMUL R8, R177, R156 ;  /* 0x0000009cb1087220 */ /* 0x028fe20000400000 */
[----:B------:R-:W-:Y:S01]  /*4ed0*/  ISETP.GT.AND P5, PT, R0, 0x8, P1 ;  /* 0x000000080000780c */ /* 0x000fe20000fa4270 */
[----:B------:R-:W-:Y:S01]  /*4ee0*/  BSSY B1, `(.L_x_168) ;  /* 0x0000006000017945 */ /* 0x000fe20003800000 */
[----:B------:R-:W-:Y:S01]  /*4ef0*/  IADD3 R14, P2, R167, R88, RZ ;  /* 0x00000058a70e7210 */ /* 0x000fe20007f5e0ff */
[----:B------:R-:W-:-:S05]  /*4f00*/  FFMA R29, R29, R155, R8 ;  /* 0x0000009b1d1d7223 */ /* 0x000fca0000000008 */
[----:B------:R3:W-:Y:S05]  /*4f10*/  @P3 STG.E desc[UR36][R6.64+0x24], R29 ;  /* 0x0000241d06003986 */ /* 0x0007ea000c101924 */
[----:B------:R-:W-:Y:S05]  /*4f20*/  @!P5 BRA `(.L_x_169) ;  /* 0x000000000004d947 */ /* 0x000fea0003800000 */
[----:B------:R0:W5:Y:S02]  /*4f30*/  LDG.E.LTC128B R177, desc[UR36][R10.64+0x20] ;  /* 0x000020240ab17981 */ /* 0x000164000c1e1920 */
.L_x_169:
[----:B------:R-:W-:Y:S05]  /*4f40*/  BSYNC B1 ;  /* 0x0000000000017941 */ /* 0x000fea0003800000 */
.L_x_168:
[----:B0----5:R-:W-:Y:S01]  /*4f50*/  FMUL R3, R177, R156 ;  /* 0x0000009cb1037220 */ /* 0x021fe20000400000 */
[----:B------:R-:W-:Y:S01]  /*4f60*/  IMAD.X R15, R169, 0x1, R89, P2 ;  /* 0x00000001a90f7824 */ /* 0x000fe200010e0659 */
[----:B------:R-:W-:Y:S01]  /*4f70*/  ISETP.GT.AND P4, PT, R0, 0x9, P1 ;  /* 0x000000090000780c */ /* 0x000fe20000f84270 */
[----:B------:R-:W-:Y:S01]  /*4f80*/  BSSY B1, `(.L_x_170) ;  /* 0x0000006000017945 */ /* 0x000fe20003800000 */
[----:B------:R-:W-:Y:S01]  /*4f90*/  FFMA R3, R30, R155, R3 ;  /* 0x0000009b1e037223 */ /* 0x000fe20000000003 */
[----:B------:R-:W-:-:S04]  /*4fa0*/  IADD3 R8, P3, P2, R167, R12, R95 ;  /* 0x0000000ca7087210 */ /* 0x000fc80007a7e05f */
[----:B------:R0:W-:Y:S06]  /*4fb0*/  @P5 STG.E desc[UR36][R14.64+0x20], R3 ;  /* 0x000020030e005986 */ /* 0x0001ec000c101924 */
[----:B------:R-:W-:Y:S05]  /*4fc0*/  @!P4 BRA `(.L_x_171) ;  /* 0x000000000004c947 */ /* 0x000fea0003800000 */
[----:B------:R0:W5:Y:S02]  /*4fd0*/  LDG.E.LTC128B R177, desc[UR36][R10.64+0x24] ;  /* 0x000024240ab17981 */ /* 0x000164000c1e1920 */
.L_x_171:
[----:B------:R-:W-:Y:S05]  /*4fe0*/  BSYNC B1 ;  /* 0x0000000000017941 */ /* 0x000fea0003800000 */
.L_x_170:
[----:B-----5:R-:W-:Y:S01]  /*4ff0*/  FMUL R12, R177, R156 ;  /* 0x0000009cb10c7220 */ /* 0x020fe20000400000 */
[----:B------:R-:W-:Y:S01]  /*5000*/  IADD3.X R9, R169, R13, R97, P3, P2 ;  /* 0x0000000da9097210 */ /* 0x000fe20001fe4461 */
[----:B------:R-:W-:Y:S01]  /*5010*/  BSSY B1, `(.L_x_172) ;  /* 0x0000006000017945 */ /* 0x000fe20003800000 */
[----:B------:R-:W-:Y:S01]  /*5020*/  ISETP.GT.AND P5, PT, R0, 0x10, P0 ;  /* 0x000000100000780c */ /* 0x000fe200007a4270 */
[----:B------:R-:W-:-:S05]  /*5030*/  FFMA R31, R31, R155, R12 ;  /* 0x0000009b1f1f7223 */ /* 0x000fca000000000c */
[----:B------:R0:W-:Y:S07]  /*5040*/  @P4 STG.E desc[UR36][R8.64+0x24], R31 ;  /* 0x0000241f08004986 */ /* 0x0001ee000c101924 */
[----:B------:R-:W-:Y:S05]  /*5050*/  @!P5 BRA `(.L_x_173) ;  /* 0x000000000004d947 */ /* 0x000fea0003800000 */
[----:B------:R0:W5:Y:S02]  /*5060*/  LDG.E.LTC128B R177, desc[UR36][R4.64+0x40] ;  /* 0x0000402404b17981 */ /* 0x000164000c1e1920 */
.L_x_173:
[----:B------:R-:W-:Y:S05]  /*5070*/  BSYNC B1 ;  /* 0x0000000000017941 */ /* 0x000fea0003800000 */
.L_x_172:
[----:B0----5:R-:W-:Y:S01]  /*5080*/  FMUL R3, R177, R156 ;  /* 0x0000009cb1037220 */ /* 0x021fe20000400000 */
[----:B------:R-:W-:Y:S01]  /*5090*/  ISETP.GT.AND P2, PT, R0, 0x11, P0 ;  /* 0x000000110000780c */ /* 0x000fe20000744270 */
[----:B------:R-:W-:Y:S02]  /*50a0*/  BSSY B1, `(.L_x_174) ;  /* 0x0000005000017945 */ /* 0x000fe40003800000 */
[----:B------:R-:W-:-:S05]  /*50b0*/  FFMA R3, R32, R155, R3 ;  /* 0x0000009b20037223 */ /* 0x000fca0000000003 */
[----:B------:R0:W-:Y:S05]  /*50c0*/  @P5 STG.E desc[UR36][R6.64+0x40], R3 ;  /* 0x0000400306005986 */ /* 0x0001ea000c101924 */
[----:B------:R-:W-:Y:S05]  /*50d0*/  @!P2 BRA `(.L_x_175) ;  /* 0x000000000004a947 */ /* 0x000fea0003800000 */
[----:B------:R0:W5:Y:S02]  /*50e0*/  LDG.E.LTC128B R177, desc[UR36][R4.64+0x44] ;  /* 0x0000442404b17981 */ /* 0x000164000c1e1920 */
.L_x_175:
[----:B------:R-:W-:Y:S05]  /*50f0*/  BSYNC B1 ;  /* 0x0000000000017941 */ /* 0x000fea0003800000 */
.L_x_174:
[----:B-----5:R-:W-:Y:S01]  /*5100*/  FMUL R12, R177, R156 ;  /* 0x0000009cb10c7220 */ /* 0x020fe20000400000 */
[----:B------:R-:W-:Y:S01]  /*5110*/  ISETP.GT.AND P3, PT, R0, 0x10, P1 ;  /* 0x000000100000780c */ /* 0x000fe20000f64270 */
[----:B------:R-:W-:Y:S02]  /*5120*/  BSSY B1, `(.L_x_176) ;  /* 0x0000005000017945 */ /* 0x000fe40003800000 */
[----:B------:R-:W-:-:S05]  /*5130*/  FFMA R33, R33, R155, R12 ;  /* 0x0000009b21217223 */ /* 0x000fca000000000c */
[----:B------:R0:W-:Y:S05]  /*5140*/  @P2 STG.E desc[UR36][R6.64+0x44], R33 ;  /* 0x0000442106002986 */ /* 0x0001ea000c101924 */
[----:B------:R-:W-:Y:S05]  /*5150*/  @!P3 BRA `(.L_x_177) ;  /* 0x000000000004b947 */ /* 0x000fea0003800000 */
[----:B------:R0:W5:Y:S02]  /*5160*/  LDG.E.LTC128B R177, desc[UR36][R10.64+0x40] ;  /* 0x000040240ab17981 */ /* 0x000164000c1e1920 */
.L_x_177:
[----:B------:R-:W-:Y:S05]  /*5170*/  BSYNC B1 ;  /* 0x0000000000017941 */ /* 0x000fea0003800000 */
.L_x_176:
[----:B0----5:R-:W-:Y:S01]  /*5180*/  FMUL R3, R177, R156 ;  /* 0x0000009cb1037220 */ /* 0x021fe20000400000 */
[----:B------:R-:W-:Y:S01]  /*5190*/  ISETP.GT.AND P2, PT, R0, 0x11, P1 ;  /* 0x000000110000780c */ /* 0x000fe20000f44270 */
[----:B------:R-:W-:Y:S02]  /*51a0*/  BSSY B1, `(.L_x_178) ;  /* 0x0000005000017945 */ /* 0x000fe40003800000 */
[----:B------:R-:W-:-:S05]  /*51b0*/  FFMA R3, R34, R155, R3 ;  /* 0x0000009b22037223 */ /* 0x000fca0000000003 */
[----:B------:R0:W-:Y:S05]  /*51c0*/  @P3 STG.E desc[UR36][R8.64+0x40], R3 ;  /* 0x0000400308003986 */ /* 0x0001ea000c101924 */
[----:B------:R-:W-:Y:S05]  /*51d0*/  @!P2 BRA `(.L_x_179) ;  /* 0x000000000004a947 */ /* 0x000fea0003800000 */
[----:B------:R0:W5:Y:S02]  /*51e0*/  LDG.E.LTC128B R177, desc[UR36][R10.64+0x44] ;  /* 0x000044240ab17981 */ /* 0x000164000c1e1920 */
.L_x_179:
[----:B------:R-:W-:Y:S05]  /*51f0*/  BSYNC B1 ;  /* 0x0000000000017941 */ /* 0x000fea0003800000 */
.L_x_178:
[----:B-----5:R-:W-:Y:S01]  /*5200*/  FMUL R12, R177, R156 ;  /* 0x0000009cb10c7220 */ /* 0x020fe20000400000 */
[----:B------:R-:W-:Y:S01]  /*5210*/  ISETP.GT.AND P3, PT, R0, 0x18, P0 ;  /* 0x000000180000780c */ /* 0x000fe20000764270 */
[----:B------:R-:W-:Y:S02]  /*5220*/  BSSY B1, `(.L_x_180) ;  /* 0x0000005000017945 */ /* 0x000fe40003800000 */
[----:B------:R-:W-:-:S05]  /*5230*/  FFMA R35, R35, R155, R12 ;  /* 0x0000009b23237223 */ /* 0x000fca000000000c */
[----:B------:R0:W-:Y:S05]  /*5240*/  @P2 STG.E desc[UR36][R8.64+0x44], R35 ;  /* 0x0000442308002986 */ /* 0x0001ea000c101924 */
[----:B------:R-:W-:Y:S05]  /*5250*/  @!P3 BRA `(.L_x_181) ;  /* 0x000000000004b947 */ /* 0x000fea0003800000 */
[----:B------:R0:W5:Y:S02]  /*5260*/  LDG.E.LTC128B R177, desc[UR36][R4.64+0x60] ;  /* 0x0000602404b17981 */ /* 0x000164000c1e1920 */
.L_x_181:
[----:B------:R-:W-:Y:S05]  /*5270*/  BSYNC B1 ;  /* 0x0000000000017941 */ /* 0x000fea0003800000 */
.L_x_180:
[----:B0----5:R-:W-:Y:S01]  /*5280*/  FMUL R3, R177, R156 ;  /* 0x0000009cb1037220 */ /* 0x021fe20000400000 */
[----:B------:R-:W-:Y:S01]  /*5290*/  ISETP.GT.AND P2, PT, R0, 0x19, P0 ;  /* 0x000000190000780c */ /* 0x000fe20000744270 */
[----:B------:R-:W-:Y:S02]  /*52a0*/  BSSY B1, `(.L_x_182) ;  /* 0x0000005000017945 */ /* 0x000fe40003800000 */
[----:B------:R-:W-:-:S05]  /*52b0*/  FFMA R3, R36, R155, R3 ;  /* 0x0000009b24037223 */ /* 0x000fca0000000003 */
[----:B------:R0:W-:Y:S05]  /*52c0*/  @P3 STG.E desc[UR36][R6.64+0x60], R3 ;  /* 0x0000600306003986 */ /* 0x0001ea000c101924 */
[----:B------:R-:W-:Y:S05]  /*52d0*/  @!P2 BRA `(.L_x_183) ;  /* 0x000000000004a947 */ /* 0x000fea0003800000 */
[----:B------:R0:W5:Y:S02]  /*52e0*/  LDG.E.LTC128B R177, desc[UR36][R4.64+0x64] ;  /* 0x0000642404b17981 */ /* 0x000164000c1e1920 */
.L_x_183:
[----:B------:R-:W-:Y:S05]  /*52f0*/  BSYNC B1 ;  /* 0x0000000000017941 */ /* 0x000fea0003800000 */
.L_x_182:
[----:B-----5:R-:W-:Y:S01]  /*5300*/  FMUL R12, R177, R156 ;  /* 0x0000009cb10c7220 */ /* 0x020fe20000400000 */
[----:B------:R-:W-:Y:S01]  /*5310*/  ISETP.GT.AND P3, PT, R0, 0x18, P1 ;  /* 0x000000180000780c */ /* 0x000fe20000f64270 */
[----:B------:R-:W-:Y:S02]  /*5320*/  BSSY B1, `(.L_x_184) ;  /* 0x0000005000017945 */ /* 0x000fe40003800000 */
[----:B------:R-:W-:-:S05]  /*5330*/  FFMA R37, R37, R155, R12 ;  /* 0x0000009b25257223 */ /* 0x000fca000000000c */
[----:B------:R0:W-:Y:S05]  /*5340*/  @P2 STG.E desc[UR36][R6.64+0x64], R37 ;  /* 0x0000642506002986 */ /* 0x0001ea000c101924 */
[----:B------:R-:W-:Y:S05]  /*5350*/  @!P3 BRA `(.L_x_185) ;  /* 0x000000000004b947 */ /* 0x000fea0003800000 */
[----:B------:R0:W5:Y:S02]  /*5360*/  LDG.E.LTC128B R177, desc[UR36][R10.64+0x60] ;  /* 0x000060240ab17981 */ /* 0x000164000c1e1920 */
.L_x_185:
[----:B------:R-:W-:Y:S05]  /*5370*/  BSYNC B1 ;  /* 0x0000000000017941 */ /* 0x000fea0003800000 */
.L_x_184:
[----:B0----5:R-:W-:Y:S01]  /*5380*/  FMUL R3, R177, R156 ;  /* 0x0000009cb1037220 */ /* 0x021fe20000400000 */
[----:B------:R-:W-:Y:S01]  /*5390*/  ISETP.GT.AND P2, PT, R0, 0x19, P1 ;  /* 0x000000190000780c */ /* 0x000fe20000f44270 */
[----:B------:R-:W-:Y:S02]  /*53a0*/  BSSY B1, `(.L_x_186) ;  /* 0x0000005000017945 */ /* 0x000fe40003800000 */
[----:B------:R-:W-:-:S05]  /*53b0*/  FFMA R3, R38, R155, R3 ;  /* 0x0000009b26037223 */ /* 0x000fca0000000003 */
[----:B------:R0:W-:Y:S05]  /*53c0*/  @P3 STG.E desc[UR36][R8.64+0x60], R3 ;  /* 0x0000600308003986 */ /* 0x0001ea000c101924 */
[----:B------:R-:W-:Y:S05]  /*53d0*/  @!P2 BRA `(.L_x_187) ;  /* 0x000000000004a947 */ /* 0x000fea0003800000 */
[----:B------:R0:W5:Y:S02]  /*53e0*/  LDG.E.LTC128B R177, desc[UR36][R10.64+0x64] ;  /* 0x000064240ab17981 */ /* 0x000164000c1e1920 */
.L_x_187:
[----:B------:R-:W-:Y:S05]  /*53f0*/  BSYNC B1 ;  /* 0x0000000000017941 */ /* 0x000fea0003800000 */
.L_x_186:
[----:B-----5:R-:W-:Y:S01]  /*5400*/  FMUL R12, R177, R156 ;  /* 0x0000009cb10c7220 */ /* 0x020fe20000400000 */
[----:B------:R-:W-:Y:S01]  /*5410*/  ISETP.GT.AND P3, PT, R0, 0x20, P0 ;  /* 0x000000200000780c */ /* 0x000fe20000764270 */
[----:B------:R-:W-:Y:S02]  /*5420*/  BSSY B1, `(.L_x_188) ;  /* 0x0000005000017945 */ /* 0x000fe40003800000 */
[----:B------:R-:W-:-:S05]  /*5430*/  FFMA R39, R39, R155, R12 ;  /* 0x0000009b27277223 */ /* 0x000fca000000000c */
[----:B------:R0:W-:Y:S05]  /*5440*/  @P2 STG.E desc[UR36][R8.64+0x64], R39 ;  /* 0x0000642708002986 */ /* 0x0001ea000c101924 */
[----:B------:R-:W-:Y:S05]  /*5450*/  @!P3 BRA `(.L_x_189) ;  /* 0x000000000004b947 */ /* 0x000fea0003800000 */
[----:B------:R0:W5:Y:S02]  /*5460*/  LDG.E.LTC128B R177, desc[UR36][R4.64+0x80] ;  /* 0x0000802404b17981 */ /* 0x000164000c1e1920 */
.L_x_189:
[----:B------:R-:W-:Y:S05]  /*5470*/  BSYNC B1 ;  /* 0x0000000000017941 */ /* 0x000fea0003800000 */
.L_x_188:
[----:B0----5:R-:W-:Y:S01]  /*5480*/  FMUL R3, R177, R156 ;  /* 0x0000009cb1037220 */ /* 0x021fe20000400000 */
[----:B------:R-:W-:Y:S01]  /*5490*/  ISETP.GT.AND P2, PT, R0, 0x21, P0 ;  /* 0x000000210000780c */ /* 0x000fe20000744270 */
[----:B------:R-:W-:Y:S02]  /*54a0*/  BSSY B1, `(.L_x_190) ;  /* 0x0000005000017945 */ /* 0x000fe40003800000 */
[----:B------:R-:W-:-:S05]  /*54b0*/  FFMA R3, R40, R155, R3 ;  /* 0x0000009b28037223 */ /* 0x000fca0000000003 */
[----:B------:R0:W-:Y:S05]  /*54c0*/  @P3 STG.E desc[UR36][R6.64+0x80], R3 ;  /* 0x0000800306003986 */ /* 0x0001ea000c101924 */
[----:B------:R-:W-:Y:S05]  /*54d0*/  @!P2 BRA `(.L_x_191) ;  /* 0x000000000004a947 */ /* 0x000fea0003800000 */
[----:B------:R0:W5:Y:S02]  /*54e0*/  LDG.E.LTC128B R177, desc[UR36][R4.64+0x84] ;  /* 0x0000842404b17981 */ /* 0x000164000c1e1920 */
.L_x_191:
[----:B------:R-:W-:Y:S05]  /*54f0*/  BSYNC B1 ;  /* 0x0000000000017941 */ /* 0x000fea0003800000 */
.L_x_190:
[----:B-----5:R-:W-:Y:S01]  /*5500*/  FMUL R12, R177, R156 ;  /* 0x0000009cb10c7220 */ /* 0x020fe20000400000 */
[----:B------:R-:W-:Y:S01]  /*5510*/  ISETP.GT.AND P3, PT, R0, 0x20, P1 ;  /* 0x000000200000780c */ /* 0x000fe20000f64270 */
[----:B------:R-:W-:Y:S02]  /*5520*/  BSSY B1, `(.L_x_192) ;  /* 0x0000005000017945 */ /* 0x000fe40003800000 */
[----:B------:R-:W-:-:S05]  /*5530*/  FFMA R41, R41, R155, R12 ;  /* 0x0000009b29297223 */ /* 0x000fca000000000c */
[----:B------:R0:W-:Y:S05]  /*5540*/  @P2 STG.E desc[UR36][R6.64+0x84], R41 ;  /* 0x0000842906002986 */ /* 0x0001ea000c101924 */
[----:B------:R-:W-:Y:S05]  /*5550*/  @!P3 BRA `(.L_x_193) ;  /* 0x000000000004b947 */ /* 0x000fea0003800000 */
[----:B------:R0:W5:Y:S02]  /*5560*/  LDG.E.LTC128B R177, desc[UR36][R10.64+0x80] ;  /* 0x000080240ab17981 */ /* 0x000164000c1e1920 */
.L_x_193:
[----:B------:R-:W-:Y:S05]  /*5570*/  BSYNC B1 ;  /* 0x0000000000017941 */ /* 0x000fea0003800000 */
.L_x_192:
[----:B0----5:R-:W-:Y:S01]  /*5580*/  FMUL R3, R177, R156 ;  /* 0x0000009cb1037220 */ /* 0x021fe20000400000 */
[----:B------:R-:W-:Y:S01]  /*5590*/  ISETP.GT.AND P2, PT, R0, 0x21, P1 ;  /* 0x000000210000780c */ /* 0x000fe20000f44270 */
[----:B------:R-:W-:Y:S02]  /*55a0*/  BSSY B1, `(.L_x_194) ;  /* 0x0000005000017945 */ /* 0x000fe40003800000 */
[----:B------:R-:W-:-:S05]  /*55b0*/  FFMA R3, R42, R155, R3 ;  /* 0x0000009b2a037223 */ /* 0x000fca0000000003 */
[----:B------:R0:W-:Y:S05]  /*55c0*/  @P3 STG.E desc[UR36][R8.64+0x80], R3 ;  /* 0x0000800308003986 */ /* 0x0001ea000c101924 */
[----:B------:R-:W-:Y:S05]  /*55d0*/  @!P2 BRA `(.L_x_195) ;  /* 0x000000000004a947 */ /* 0x000fea0003800000 */
[----:B------:R0:W5:Y:S02]  /*55e0*/  LDG.E.LTC128B R177, desc[UR36][R10.64+0x84] ;  /* 0x000084240ab17981 */ /* 0x000164000c1e1920 */
.L_x_195:
[----:B------:R-:W-:Y:S05]  /*55f0*/  BSYNC B1 ;  /* 0x0000000000017941 */ /* 0x000fea0003800000 */
.L_x_194:
[----:B-----5:R-:W-:Y:S01]  /*5600*/  FMUL R12, R177, R156 ;  /* 0x0000009cb10c7220 */ /* 0x020fe20000400000 */
[----:B------:R-:W-:Y:S01]  /*5610*/  ISETP.GT.AND P3, PT, R0, 0x28, P0 ;  /* 0x000000280000780c */ /* 0x000fe20000764270 */
[----:B------:R-:W-:Y:S02]  /*5620*/  BSSY B1, `(.L_x_196) ;  /* 0x0000005000017945 */ /* 0x000fe40003800000 */
[----:B------:R-:W-:-:S05]  /*5630*/  FFMA R43, R43, R155, R12 ;  /* 0x0000009b2b2b7223 */ /* 0x000fca000000000c */
[----:B------:R0:W-:Y:S05]  /*5640*/  @P2 STG.E desc[UR36][R8.64+0x84], R43 ;  /* 0x0000842b08002986 */ /* 0x0001ea000c101924 */
[----:B------:R-:W-:Y:S05]  /*5650*/  @!P3 BRA `(.L_x_197) ;  /* 0x000000000004b947 */ /* 0x000fea0003800000 */
[----:B------:R0:W5:Y:S02]  /*5660*/  LDG.E.LTC128B R177, desc[UR36][R4.64+0xa0] ;  /* 0x0000a02404b17981 */ /* 0x000164000c1e1920 */
.L_x_197:
[----:B------:R-:W-:Y:S05]  /*5670*/  BSYNC B1 ;  /* 0x0000000000017941 */ /* 0x000fea0003800000 */
.L_x_196:
[----:B0----5:R-:W-:Y:S01]  /*5680*/  FMUL R3, R177, R156 ;  /* 0x0000009cb1037220 */ /* 0x021fe20000400000 */
[----:B------:R-:W-:Y:S01]  /*5690*/  ISETP.GT.AND P2, PT, R0, 0x29, P0 ;  /* 0x000000290000780c */ /* 0x000fe20000744270 */
[----:B------:R-:W-:Y:S02]  /*56a0*/  BSSY B1, `(.L_x_198) ;  /* 0x0000005000017945 */ /* 0x000fe40003800000 */
[----:B------:R-:W-:-:S05]  /*56b0*/  FFMA R3, R44, R155, R3 ;  /* 0x0000009b2c037223 */ /* 0x000fca0000000003 */
[----:B------:R0:W-:Y:S05]  /*56c0*/  @P3 STG.E desc[UR36][R6.64+0xa0], R3 ;  /* 0x0000a00306003986 */ /* 0x0001ea000c101924 */
[----:B------:R-:W-:Y:S05]  /*56d0*/  @!P2 BRA `(.L_x_199) ;  /* 0x000000000004a947 */ /* 0x000fea0003800000 */
[----:B------:R0:W5:Y:S02]  /*56e0*/  LDG.E.LTC128B R177, desc[UR36][R4.64+0xa4] ;  /* 0x0000a42404b17981 */ /* 0x000164000c1e1920 */
.L_x_199:
[----:B------:R-:W-:Y:S05]  /*56f0*/  BSYNC B1 ;  /* 0x0000000000017941 */ /* 0x000fea0003800000 */
.L_x_198:
[----:B-----5:R-:W-:Y:S01]  /*5700*/  FMUL R12, R177, R156 ;  /* 0x0000009cb10c7220 */ /* 0x020fe20000400000 */
[----:B------:R-:W-:Y:S01]  /*5710*/  ISETP.GT.AND P3, PT, R0, 0x28, P1 ;  /* 0x000000280000780c */ /* 0x000fe20000f64270 */
[----:B------:R-:W-:Y:S02]  /*5720*/  BSSY B1, `(.L_x_200) ;  /* 0x0000005000017945 */ /* 0x000fe40003800000 */
[----:B------:R-:W-:-:S05]  /*5730*/  FFMA R45, R45, R155, R12 ;  /* 0x0000009b2d2d7223 */ /* 0x000fca000000000c */
[----:B------:R0:W-:Y:S05]  /*5740*/  @P2 STG.E desc[UR36][R6.64+0xa4], R45 ;  /* 0x0000a42d06002986 */ /* 0x0001ea000c101924 */
[----:B------:R-:W-:Y:S05]  /*5750*/  @!P3 BRA `(.L_x_201) ;  /* 0x000000000004b947 */ /* 0x000fea0003800000 */
[----:B------:R0:W5:Y:S02]  /*5760*/  LDG.E.LTC128B R177, desc[UR36][R10.64+0xa0] ;  /* 0x0000a0240ab17981 */ /* 0x000164000c1e1920 */
.L_x_201:
[----:B------:R-:W-:Y:S05]  /*5770*/  BSYNC B1 ;  /* 0x0000000000017941 */ /* 0x000fea0003800000 */
.L_x_200:
[----:B0----5:R-:W-:Y:S01]  /*5780*/  FMUL R3, R177, R156 ;  /* 0x0000009cb1037220 */ /* 0x021fe20000400000 */
[----:B------:R-:W-:Y:S01]  /*5790*/  ISETP.GT.AND P2, PT, R0, 0x29, P1 ;  /* 0x000000290000780c */ /* 0x000fe20000f44270 */
[----:B------:R-:W-:Y:S02]  /*57a0*/  BSSY B1, `(.L_x_202) ;  /* 0x0000005000017945 */ /* 0x000fe40003800000 */
[----:B------:R-:W-:-:S05]  /*57b0*/  FFMA R3, R46, R155, R3 ;  /* 0x0000009b2e037223 */ /* 0x000fca0000000003 */
[----:B------:R0:W-:Y:S05]  /*57c0*/  @P3 STG.E desc[UR36][R8.64+0xa0], R3 ;  /* 0x0000a00308003986 */ /* 0x0001ea000c101924 */
[----:B------:R-:W-:Y:S05]  /*57d0*/  @!P2 BRA `(.L_x_203) ;  /* 0x000000000004a947 */ /* 0x000fea0003800000 */
[----:B------:R0:W5:Y:S02]  /*57e0*/  LDG.E.LTC128B R177, desc[UR36][R10.64+0xa4] ;  /* 0x0000a4240ab17981 */ /* 0x000164000c1e1920 */
.L_x_203:
[----:B------:R-:W-:Y:S05]  /*57f0*/  BSYNC B1 ;  /* 0x0000000000017941 */ /* 0x000fea0003800000 */
.L_x_202:
[----:B-----5:R-:W-:Y:S01]  /*5800*/  FMUL R12, R177, R156 ;  /* 0x0000009cb10c7220 */ /* 0x020fe20000400000 */
[----:B------:R-:W-:Y:S01]  /*5810*/  ISETP.GT.AND P3, PT, R0, 0x30, P0 ;  /* 0x000000300000780c */ /* 0x000fe20000764270 */
[----:B------:R-:W-:Y:S02]  /*5820*/  BSSY B1, `(.L_x_204) ;  /* 0x0000005000017945 */ /* 0x000fe40003800000 */
[----:B------:R-:W-:-:S05]  /*5830*/  FFMA R47, R47, R155, R12 ;  /* 0x0000009b2f2f7223 */ /* 0x000fca000000000c */
[----:B------:R0:W-:Y:S05]  /*5840*/  @P2 STG.E desc[UR36][R8.64+0xa4], R47 ;  /* 0x0000a42f08002986 */ /* 0x0001ea000c101924 */
[----:B------:R-:W-:Y:S05]  /*5850*/  @!P3 BRA `(.L_x_205) ;  /* 0x000000000004b947 */ /* 0x000fea0003800000 */
[----:B------:R0:W5:Y:S02]  /*5860*/  LDG.E.LTC128B R177, desc[UR36][R4.64+0xc0] ;  /* 0x0000c02404b17981 */ /* 0x000164000c1e1920 */
.L_x_205:
[----:B------:R-:W-:Y:S05]  /*5870*/  BSYNC B1 ;  /* 0x0000000000017941 */ /* 0x000fea0003800000 */
.L_x_204:
[----:B0----5:R-:W-:Y:S01]  /*5880*/  FMUL R3, R177, R156 ;  /* 0x0000009cb1037220 */ /* 0x021fe20000400000 */
[----:B------:R-:W-:Y:S01]  /*5890*/  ISETP.GT.AND P2, PT, R0, 0x31, P0 ;  /* 0x000000310000780c */ /* 0x000fe20000744270 */
[----:B------:R-:W-:Y:S02]  /*58a0*/  BSSY B1, `(.L_x_206) ;  /* 0x0000005000017945 */ /* 0x000fe40003800000 */
[----:B------:R-:W-:-:S05]  /*58b0*/  FFMA R3, R48, R155, R3 ;  /* 0x0000009b30037223 */ /* 0x000fca0000000003 */
[----:B------:R0:W-:Y:S05]  /*58c0*/  @P3 STG.E desc[UR36][R6.64+0xc0], R3 ;  /* 0x0000c00306003986 */ /* 0x0001ea000c101924 */
[----:B------:R-:W-:Y:S05]  /*58d0*/  @!P2 BRA `(.L_x_207) ;  /* 0x000000000004a947 */ /* 0x000fea0003800000 */
[----:B------:R0:W5:Y:S02]  /*58e0*/  LDG.E.LTC128B R177, desc[UR36][R4.64+0xc4] ;  /* 0x0000c42404b17981 */ /* 0x000164000c1e1920 */
.L_x_207:
[----:B------:R-:W-:Y:S05]  /*58f0*/  BSYNC B1 ;  /* 0x0000000000017941 */ /* 0x000fea0003800000 */
.L_x_206:
[----:B-----5:R-:W-:Y:S01]  /*5900*/  FMUL R12, R177, R156 ;  /* 0x0000009cb10c7220 */ /* 0x020fe20000400000 */
[----:B------:R-:W-:Y:S01]  /*5910*/  ISETP.GT.AND P3, PT, R0, 0x30, P1 ;  /* 0x000000300000780c */ /* 0x000fe20000f64270 */
[----:B------:R-:W-:Y:S02]  /*5920*/  BSSY B1, `(.L_x_208) ;  /* 0x0000005000017945 */ /* 0x000fe40003800000 */
[----:B------:R-:W-:-:S05]  /*5930*/  FFMA R49, R49, R155, R12 ;  /* 0x0000009b31317223 */ /* 0x000fca000000000c */
[----:B------:R0:W-:Y:S05]  /*5940*/  @P2 STG.E desc[UR36][R6.64+0xc4], R49 ;  /* 0x0000c43106002986 */ /* 0x0001ea000c101924 */
[----:B------:R-:W-:Y:S05]  /*5950*/  @!P3 BRA `(.L_x_209) ;  /* 0x000000000004b947 */ /* 0x000fea0003800000 */
[----:B------:R0:W5:Y:S02]  /*5960*/  LDG.E.LTC128B R177, desc[UR36][R10.64+0xc0] ;  /* 0x0000c0240ab17981 */ /* 0x000164000c1e1920 */
.L_x_209:
[----:B------:R-:W-:Y:S05]  /*5970*/  BSYNC B1 ;  /* 0x0000000000017941 */ /* 0x000fea0003800000 */
.L_x_208:
[----:B0----5:R-:W-:Y:S01]  /*5980*/  FMUL R3, R177, R156 ;  /* 0x0000009cb1037220 */ /* 0x021fe20000400000 */
[----:B------:R-:W-:Y:S01]  /*5990*/  ISETP.GT.AND P2, PT, R0, 0x31, P1 ;  /* 0x000000310000780c */ /* 0x000fe20000f44270 */
[----:B------:R-:W-:Y:S02]  /*59a0*/  BSSY B1, `(.L_x_210) ;  /* 0x0000005000017945 */ /* 0x000fe40003800000 */
[----:B------:R-:W-:-:S05]  /*59b0*/  FFMA R3, R50, R155, R3 ;  /* 0x0000009b32037223 */ /* 0x000fca0000000003 */
[----:B------:R0:W-:Y:S05]  /*59c0*/  @P3 STG.E desc[UR36][R8.64+0xc0], R3 ;  /* 0x0000c00308003986 */ /* 0x0001ea000c101924 */
[----:B------:R-:W-:Y:S05]  /*59d0*/  @!P2 BRA `(.L_x_211) ;  /* 0x000000000004a947 */ /* 0x000fea0003800000 */
[----:B------:R0:W5:Y:S02]  /*59e0*/  LDG.E.LTC128B R177, desc[UR36][R10.64+0xc4] ;  /* 0x0000c4240ab17981 */ /* 0x000164000c1e1920 */
.L_x_211:
[----:B------:R-:W-:Y:S05]  /*59f0*/  BSYNC B1 ;  /* 0x0000000000017941 */ /* 0x000fea0003800000 */
.L_x_210:
[----:B-----5:R-:W-:Y:S01]  /*5a00*/  FMUL R12, R177, R156 ;  /* 0x0000009cb10c7220 */ /* 0x020fe20000400000 */
[----:B------:R-:W-:Y:S01]  /*5a10*/  ISETP.GT.AND P3, PT, R0, 0x38, P0 ;  /* 0x000000380000780c */ /* 0x000fe20000764270 */
[----:B------:R-:W-:Y:S02]  /*5a20*/  BSSY B1, `(.L_x_212) ;  /* 0x0000005000017945 */ /* 0x000fe40003800000 */
[----:B------:R-:W-:-:S05]  /*5a30*/  FFMA R51, R51, R155, R12 ;  /* 0x0000009b33337223 */ /* 0x000fca000000000c */
[----:B------:R0:W-:Y:S05]  /*5a40*/  @P2 STG.E desc[UR36][R8.64+0xc4], R51 ;  /* 0x0000c43308002986 */ /* 0x0001ea000c101924 */
[----:B------:R-:W-:Y:S05]  /*5a50*/  @!P3 BRA `(.L_x_213) ;  /* 0x000000000004b947 */ /* 0x000fea0003800000 */
[----:B------:R0:W5:Y:S02]  /*5a60*/  LDG.E.LTC128B R177, desc[UR36][R4.64+0xe0] ;  /* 0x0000e02404b17981 */ /* 0x000164000c1e1920 */
.L_x_213:
[----:B------:R-:W-:Y:S05]  /*5a70*/  BSYNC B1 ;  /* 0x0000000000017941 */ /* 0x000fea0003800000 */
.L_x_212:
[----:B0----5:R-:W-:Y:S01]  /*5a80*/  FMUL R3, R177, R156 ;  /* 0x0000009cb1037220 */ /* 0x021fe20000400000 */
[----:B------:R-:W-:Y:S01]  /*5a90*/  ISETP.GT.AND P2, PT, R0, 0x39, P0 ;  /* 0x000000390000780c */ /* 0x000fe20000744270 */
[----:B------:R-:W-:Y:S02]  /*5aa0*/  BSSY B1, `(.L_x_214) ;  /* 0x0000005000017945 */ /* 0x000fe40003800000 */
[----:B------:R-:W-:-:S05]  /*5ab0*/  FFMA R3, R52, R155, R3 ;  /* 0x0000009b34037223 */ /* 0x000fca0000000003 */
[----:B------:R0:W-:Y:S05]  /*5ac0*/  @P3 STG.E desc[UR36][R6.64+0xe0], R3 ;  /* 0x0000e00306003986 */ /* 0x0001ea000c101924 */
[----:B------:R-:W-:Y:S05]  /*5ad0*/  @!P2 BRA `(.L_x_215) ;  /* 0x000000000004a947 */ /* 0x000fea0003800000 */
[----:B------:R0:W5:Y:S02]  /*5ae0*/  LDG.E.LTC128B R177, desc[UR36][R4.64+0xe4] ;  /* 0x0000e42404b17981 */ /* 0x000164000c1e1920 */
.L_x_215:
[----:B------:R-:W-:Y:S05]  /*5af0*/  BSYNC B1 ;  /* 0x0000000000017941 */ /* 0x000fea0003800000 */
.L_x_214:
[----:B-----5:R-:W-:Y:S01]  /*5b00*/  FMUL R12, R177, R156 ;  /* 0x0000009cb10c7220 */ /* 0x020fe20000400000 */
[----:B------:R-:W-:Y:S01]  /*5b10*/  ISETP.GT.AND P3, PT, R0, 0x38, P1 ;  /* 0x000000380000780c */ /* 0x000fe20000f64270 */
[----:B------:R-:W-:Y:S02]  /*5b20*/  BSSY B1, `(.L_x_216) ;  /* 0x0000005000017945 */ /* 0x000fe40003800000 */
[----:B------:R-:W-:-:S05]  /*5b30*/  FFMA R53, R53, R155, R12 ;  /* 0x0000009b35357223 */ /* 0x000fca000000000c */
[----:B------:R0:W-:Y:S05]  /*5b40*/  @P2 STG.E desc[UR36][R6.64+0xe4], R53 ;  /* 0x0000e43506002986 */ /* 0x0001ea000c101924 */
[----:B------:R-:W-:Y:S05]  /*5b50*/  @!P3 BRA `(.L_x_217) ;  /* 0x000000000004b947 */ /* 0x000fea0003800000 */
[----:B------:R0:W5:Y:S02]  /*5b60*/  LDG.E.LTC128B R177, desc[UR36][R10.64+0xe0] ;  /* 0x0000e0240ab17981 */ /* 0x000164000c1e1920 */
.L_x_217:
[----:B------:R-:W-:Y:S05]  /*5b70*/  BSYNC B1 ;  /* 0x0000000000017941 */ /* 0x000fea0003800000 */
.L_x_216:
[----:B0----5:R-:W-:Y:S01]  /*5b80*/  FMUL R3, R177, R156 ;  /* 0x0000009cb1037220 */ /* 0x021fe20000400000 */
[----:B------:R-:W-:Y:S01]  /*5b90*/  ISETP.GT.AND P2, PT, R0, 0x39, P1 ;  /* 0x000000390000780c */ /* 0x000fe20000f44270 */
[----:B------:R-:W-:Y:S02]  /*5ba0*/  BSSY B1, `(.L_x_218) ;  /* 0x0000005000017945 */ /* 0x000fe40003800000 */
[----:B------:R-:W-:-:S05]  /*5bb0*/  FFMA R3, R54, R155, R3 ;  /* 0x0000009b36037223 */ /* 0x000fca0000000003 */
[----:B------:R0:W-:Y:S05]  /*5bc0*/  @P3 STG.E desc[UR36][R8.64+0xe0], R3 ;  /* 0x0000e00308003986 */ /* 0x0001ea000c101924 */
[----:B------:R-:W-:Y:S05]  /*5bd0*/  @!P2 BRA `(.L_x_219) ;  /* 0x000000000004a947 */ /* 0x000fea0003800000 */
[----:B------:R0:W5:Y:S02]  /*5be0*/  LDG.E.LTC128B R177, desc[UR36][R10.64+0xe4] ;  /* 0x0000e4240ab17981 */ /* 0x000164000c1e1920 */
.L_x_219:
[----:B------:R-:W-:Y:S05]  /*5bf0*/  BSYNC B1 ;  /* 0x0000000000017941 */ /* 0x000fea0003800000 */
.L_x_218:
[----:B-----5:R-:W-:Y:S01]  /*5c00*/  FMUL R12, R177, R156 ;  /* 0x0000009cb10c7220 */ /* 0x020fe20000400000 */
[----:B------:R-:W-:Y:S01]  /*5c10*/  ISETP.GT.AND P3, PT, R0, 0x40, P0 ;  /* 0x000000400000780c */ /* 0x000fe20000764270 */
[----:B------:R-:W-:Y:S02]  /*5c20*/  BSSY B1, `(.L_x_220) ;  /* 0x0000005000017945 */ /* 0x000fe40003800000 */
[----:B------:R-:W-:-:S05]  /*5c30*/  FFMA R55, R55, R155, R12 ;  /* 0x0000009b37377223 */ /* 0x000fca000000000c */
[----:B------:R0:W-:Y:S05]  /*5c40*/  @P2 STG.E desc[UR36][R8.64+0xe4], R55 ;  /* 0x0000e43708002986 */ /* 0x0001ea000c101924 */
[----:B------:R-:W-:Y:S05]  /*5c50*/  @!P3 BRA `(.L_x_221) ;  /* 0x000000000004b947 */ /* 0x000fea0003800000 */
[----:B------:R0:W5:Y:S02]  /*5c60*/  LDG.E.LTC128B R177, desc[UR36][R4.64+0x100] ;  /* 0x0001002404b17981 */ /* 0x000164000c1e1920 */
.L_x_221:
[----:B------:R-:W-:Y:S05]  /*5c70*/  BSYNC B1 ;  /* 0x0000000000017941 */ /* 0x000fea0003800000 */
.L_x_220:
[----:B0----5:R-:W-:Y:S01]  /*5c80*/  FMUL R3, R177, R156 ;  /* 0x0000009cb1037220 */ /* 0x021fe20000400000 */
[----:B------:R-:W-:Y:S01]  /*5c90*/  ISETP.GT.AND P2, PT, R0, 0x41, P0 ;  /* 0x000000410000780c */ /* 0x000fe20000744270 */
[----:B------:R-:W-:Y:S02]  /*5ca0*/  BSSY B1, `(.L_x_222) ;  /* 0x0000005000017945 */ /* 0x000fe40003800000 */
[----:B------:R-:W-:-:S05]  /*5cb0*/  FFMA R3, R56, R155, R3 ;  /* 0x0000009b38037223 */ /* 0x000fca0000000003 */
[----:B------:R0:W-:Y:S05]  /*5cc0*/  @P3 STG.E desc[UR36][R6.64+0x100], R3 ;  /* 0x0001000306003986 */ /* 0x0001ea000c101924 */
[----:B------:R-:W-:Y:S05]  /*5cd0*/  @!P2 BRA `(.L_x_223) ;  /* 0x000000000004a947 */ /* 0x000fea0003800000 */
[----:B------:R0:W5:Y:S02]  /*5ce0*/  LDG.E.LTC128B R177, desc[UR36][R4.64+0x104] ;  /* 0x0001042404b17981 */ /* 0x000164000c1e1920 */
.L_x_223:
[----:B------:R-:W-:Y:S05]  /*5cf0*/  BSYNC B1 ;  /* 0x0000000000017941 */ /* 0x000fea0003800000 */
.L_x_222:
[----:B-----5:R-:W-:Y:S01]  /*5d00*/  FMUL R12, R177, R156 ;  /* 0x0000009cb10c7220 */ /* 0x020fe20000400000 */
[----:B------:R-:W-:Y:S01]  /*5d10*/  ISETP.GT.AND P3, PT, R0, 0x40, P1 ;  /* 0x000000400000780c */ /* 0x000fe20000f64270 */
[----:B------:R-:W-:Y:S02]  /*5d20*/  BSSY B1, `(.L_x_224) ;  /* 0x0000005000017945 */ /* 0x000fe40003800000 */
[----:B------:R-:W-:-:S05]  /*5d30*/  FFMA R57, R57, R155, R12 ;  /* 0x0000009b39397223 */ /* 0x000fca000000000c */
[----:B------:R0:W-:Y:S05]  /*5d40*/  @P2 STG.E desc[UR36][R6.64+0x104], R57 ;  /* 0x0001043906002986 */ /* 0x0001ea000c101924 */
[----:B------:R-:W-:Y:S05]  /*5d50*/  @!P3 BRA `(.L_x_225) ;  /* 0x000000000004b947 */ /* 0x000fea0003800000 */
[----:B------:R0:W5:Y:S02]  /*5d60*/  LDG.E.LTC128B R177, desc[UR36][R10.64+0x100] ;  /* 0x000100240ab17981 */ /* 0x000164000c1e1920 */
.L_x_225:
[----:B------:R-:W-:Y:S05]  /*5d70*/  BSYNC B1 ;  /* 0x0000000000017941 */ /* 0x000fea0003800000 */
.L_x_224:
[----:B0----5:R-:W-:Y:S01]  /*5d80*/  FMUL R3, R177, R156 ;  /* 0x0000009cb1037220 */ /* 0x021fe20000400000 */
[----:B------:R-:W-:Y:S01]  /*5d90*/  ISETP.GT.AND P2, PT, R0, 0x41, P1 ;  /* 0x000000410000780c */ /* 0x000fe20000f44270 */
[----:B------:R-:W-:Y:S02]  /*5da0*/  BSSY B1, `(.L_x_226) ;  /* 0x0000005000017945 */ /* 0x000fe40003800000 */
[----:B------:R-:W-:-:S05]  /*5db0*/  FFMA R3, R58, R155, R3 ;  /* 0x0000009b3a037223 */ /* 0x000fca0000000003 */
[----:B------:R0:W-:Y:S05]  /*5dc0*/  @P3 STG.E desc[UR36][R8.64+0x100], R3 ;  /* 0x0001000308003986 */ /* 0x0001ea000c101924 */
[----:B------:R-:W-:Y:S05]  /*5dd0*/  @!P2 BRA `(.L_x_227) ;  /* 0x000000000004a947 */ /* 0x000fea0003800000 */
[----:B------:R0:W5:Y:S02]  /*5de0*/  LDG.E.LTC128B R177, desc[UR36][R10.64+0x104] ;  /* 0x000104240ab17981 */ /* 0x000164000c1e1920 */
.L_x_227:
[----:B------:R-:W-:Y:S05]  /*5df0*/  BSYNC B1 ;  /* 0x0000000000017941 */ /* 0x000fea0003800000 */
.L_x_226:
[----:B-----5:R-:W-:Y:S01]  /*5e00*/  FMUL R12, R177, R156 ;  /* 0x0000009cb10c7220 */ /* 0x020fe20000400000 */
[----:B------:R-:W-:Y:S01]  /*5e10*/  ISETP.GT.AND P3, PT, R0, 0x48, P0 ;  /* 0x000000480000780c */ /* 0x000fe20000764270 */
[----:B------:R-:W-:Y:S02]  /*5e20*/  BSSY B1, `(.L_x_228) ;  /* 0x0000005000017945 */ /* 0x000fe40003800000 */
[----:B------:R-:W-:-:S05]  /*5e30*/  FFMA R59, R59, R155, R12 ;  /* 0x0000009b3b3b7223 */ /* 0x000fca000000000c */
[----:B------:R0:W-:Y:S05]  /*5e40*/  @P2 STG.E desc[UR36][R8.64+0x104], R59 ;  /* 0x0001043b08002986 */ /* 0x0001ea000c101924 */
[----:B------:R-:W-:Y:S05]  /*5e50*/  @!P3 BRA `(.L_x_229) ;  /* 0x000000000004b947 */ /* 0x000fea0003800000 */
[----:B------:R0:W5:Y:S02]  /*5e60*/  LDG.E.LTC128B R177, desc[UR36][R4.64+0x120] ;  /* 0x0001202404b17981 */ /* 0x000164000c1e1920 */
.L_x_229:
[----:B------:R-:W-:Y:S05]  /*5e70*/  BSYNC B1 ;  /* 0x0000000000017941 */ /* 0x000fea0003800000 */
.L_x_228:
[----:B0----5:R-:W-:Y:S01]  /*5e80*/  FMUL R3, R177, R156 ;  /* 0x0000009cb1037220 */ /* 0x021fe20000400000 */
[----:B------:R-:W-:Y:S01]  /*5e90*/  ISETP.GT.AND P2, PT, R0, 0x49, P0 ;  /* 0x000000490000780c */ /* 0x000fe20000744270 */
[----:B------:R-:W-:Y:S02]  /*5ea0*/  BSSY B1, `(.L_x_230) ;  /* 0x0000005000017945 */ /* 0x000fe40003800000 */
[----:B------:R-:W-:-:S05]  /*5eb0*/  FFMA R3, R60, R155, R3 ;  /* 0x0000009b3c037223 */ /* 0x000fca0000000003 */
[----:B------:R0:W-:Y:S05]  /*5ec0*/  @P3 STG.E desc[UR36][R6.64+0x120], R3 ;  /* 0x0001200306003986 */ /* 0x0001ea000c101924 */
[----:B------:R-:W-:Y:S05]  /*5ed0*/  @!P2 BRA `(.L_x_231) ;  /* 0x000000000004a947 */ /* 0x000fea0003800000 */
[----:B------:R0:W5:Y:S02]  /*5ee0*/  LDG.E.LTC128B R177, desc[UR36][R4.64+0x124] ;  /* 0x0001242404b17981 */ /* 0x000164000c1e1920 */
.L_x_231:
[----:B------:R-:W-:Y:S05]  /*5ef0*/  BSYNC B1 ;  /* 0x0000000000017941 */ /* 0x000fea0003800000 */
.L_x_230:
[----:B-----5:R-:W-:Y:S01]  /*5f00*/  FMUL R12, R177, R156 ;  /* 0x0000009cb10c7220 */ /* 0x020fe20000400000 */
[----:B------:R-:W-:Y:S01]  /*5f10*/  ISETP.GT.AND P3, PT, R0, 0x48, P1 ;  /* 0x000000480000780c */ /* 0x000fe20000f64270 */
[----:B------:R-:W-:Y:S02]  /*5f20*/  BSSY B1, `(.L_x_232) ;  /* 0x0000005000017945 */ /* 0x000fe40003800000 */
[----:B------:R-:W-:-:S05]  /*5f30*/  FFMA R61, R61, R155, R12 ;  /* 0x0000009b3d3d7223 */ /* 0x000fca000000000c */
[----:B------:R0:W-:Y:S05]  /*5f40*/  @P2 STG.E desc[UR36][R6.64+0x124], R61 ;  /* 0x0001243d06002986 */ /* 0x0001ea000c101924 */
[----:B------:R-:W-:Y:S05]  /*5f50*/  @!P3 BRA `(.L_x_233) ;  /* 0x000000000004b947 */ /* 0x000fea0003800000 */
[----:B------:R0:W5:Y:S02]  /*5f60*/  LDG.E.LTC128B R177, desc[UR36][R10.64+0x120] ;  /* 0x000120240ab17981 */ /* 0x000164000c1e1920 */
.L_x_233:
[----:B------:R-:W-:Y:S05]  /*5f70*/  BSYNC B1 ;  /* 0x0000000000017941 */ /* 0x000fea0003800000 */
.L_x_232:
[----:B0----5:R-:W-:Y:S01]  /*5f80*/  FMUL R3, R177, R156 ;  /* 0x0000009cb1037220 */ /* 0x021fe20000400000 */
[----:B------:R-:W-:Y:S01]  /*5f90*/  ISETP.GT.AND P2, PT, R0, 0x49, P1 ;  /* 0x000000490000780c */ /* 0x000fe20000f44270 */
[----:B------:R-:W-:Y:S02]  /*5fa0*/  BSSY B1, `(.L_x_234) ;  /* 0x0000005000017945 */ /* 0x000fe40003800000 */
[----:B------:R-:W-:-:S05]  /*5fb0*/  FFMA R3, R62, R155, R3 ;  /* 0x0000009b3e037223 */ /* 0x000fca0000000003 */
[----:B------:R0:W-:Y:S05]  /*5fc0*/  @P3 STG.E desc[UR36][R8.64+0x120], R3 ;  /* 0x0001200308003986 */ /* 0x0001ea000c101924 */
[----:B------:R-:W-:Y:S05]  /*5fd0*/  @!P2 BRA `(.L_x_235) ;  /* 0x000000000004a947 */ /* 0x000fea0003800000 */
[----:B------:R0:W5:Y:S02]  /*5fe0*/  LDG.E.LTC128B R177, desc[UR36][R10.64+0x124] ;  /* 0x000124240ab17981 */ /* 0x000164000c1e1920 */
.L_x_235:
[----:B------:R-:W-:Y:S05]  /*5ff0*/  BSYNC B1 ;  /* 0x0000000000017941 */ /* 0x000fea0003800000 */
.L_x_234:
[----:B-----5:R-:W-:Y:S01]  /*6000*/  FMUL R12, R177, R156 ;  /* 0x0000009cb10c7220 */ /* 0x020fe20000400000 */
[----:B------:R-:W-:Y:S01]  /*6010*/  ISETP.GT.AND P3, PT, R0, 0x50, P0 ;  /* 0x000000500000780c */ /* 0x000fe20000764270 */
[----:B------:R-:W-:Y:S02]  /*6020*/  BSSY B1, `(.L_x_236) ;  /* 0x0000005000017945 */ /* 0x000fe40003800000 */
[----:B------:R-:W-:-:S05]  /*6030*/  FFMA R63, R63, R155, R12 ;  /* 0x0000009b3f3f7223 */ /* 0x000fca000000000c */
[----:B------:R0:W-:Y:S05]  /*6040*/  @P2 STG.E desc[UR36][R8.64+0x124], R63 ;  /* 0x0001243f08002986 */ /* 0x0001ea000c101924 */
[----:B------:R-:W-:Y:S05]  /*6050*/  @!P3 BRA `(.L_x_237) ;  /* 0x000000000004b947 */ /* 0x000fea0003800000 */
[----:B------:R0:W5:Y:S02]  /*6060*/  LDG.E.LTC128B R177, desc[UR36][R4.64+0x140] ;  /* 0x0001402404b17981 */ /* 0x000164000c1e1920 */
.L_x_237:
[----:B------:R-:W-:Y:S05]  /*6070*/  BSYNC B1 ;  /* 0x0000000000017941 */ /* 0x000fea0003800000 */
.L_x_236:
[----:B0----5:R-:W-:Y:S01]  /*6080*/  FMUL R3, R177, R156 ;  /* 0x0000009cb1037220 */ /* 0x021fe20000400000 */
[----:B------:R-:W-:Y:S01]  /*6090*/  ISETP.GT.AND P2, PT, R0, 0x51, P0 ;  /* 0x000000510000780c */ /* 0x000fe20000744270 */
[----:B------:R-:W-:Y:S02]  /*60a0*/  BSSY B1, `(.L_x_238) ;  /* 0x0000005000017945 */ /* 0x000fe40003800000 */
[----:B------:R-:W-:-:S05]  /*60b0*/  FFMA R3, R64, R155, R3 ;  /* 0x0000009b40037223 */ /* 0x000fca0000000003 */
[----:B------:R0:W-:Y:S05]  /*60c0*/  @P3 STG.E desc[UR36][R6.64+0x140], R3 ;  /* 0x0001400306003986 */ /* 0x0001ea000c101924 */
[----:B------:R-:W-:Y:S05]  /*60d0*/  @!P2 BRA `(.L_x_239) ;  /* 0x000000000004a947 */ /* 0x000fea0003800000 */
[----:B------:R0:W5:Y:S02]  /*60e0*/  LDG.E.LTC128B R177, desc[UR36][R4.64+0x144] ;  /* 0x0001442404b17981 */ /* 0x000164000c1e1920 */
.L_x_239:
[----:B------:R-:W-:Y:S05]  /*60f0*/  BSYNC B1 ;  /* 0x0000000000017941 */ /* 0x000fea0003800000 */
.L_x_238:
[----:B-----5:R-:W-:Y:S01]  /*6100*/  FMUL R12, R177, R156 ;  /* 0x0000009cb10c7220 */ /* 0x020fe20000400000 */
[----:B------:R-:W-:Y:S01]  /*6110*/  ISETP.GT.AND P3, PT, R0, 0x50, P1 ;  /* 0x000000500000780c */ /* 0x000fe20000f64270 */
[----:B------:R-:W-:Y:S02]  /*6120*/  BSSY B1, `(.L_x_240) ;  /* 0x0000005000017945 */ /* 0x000fe40003800000 */
[----:B------:R-:W-:-:S05]  /*6130*/  FFMA R65, R65, R155, R12 ;  /* 0x0000009b41417223 */ /* 0x000fca000000000c */
[----:B------:R0:W-:Y:S05]  /*6140*/  @P2 STG.E desc[UR36][R6.64+0x144], R65 ;  /* 0x0001444106002986 */ /* 0x0001ea000c101924 */
[----:B------:R-:W-:Y:S05]  /*6150*/  @!P3 BRA `(.L_x_241) ;  /* 0x000000000004b947 */ /* 0x000fea0003800000 */
[----:B------:R0:W5:Y:S02]  /*6160*/  LDG.E.LTC128B R177, desc[UR36][R10.64+0x140] ;  /* 0x000140240ab17981 */ /* 0x000164000c1e1920 */
.L_x_241:
[----:B------:R-:W-:Y:S05]  /*6170*/  BSYNC B1 ;  /* 0x0000000000017941 */ /* 0x000fea0003800000 */
.L_x_240:
[----:B0----5:R-:W-:Y:S01]  /*6180*/  FMUL R3, R177, R156 ;  /* 0x0000009cb1037220 */ /* 0x021fe20000400000 */
[----:B------:R-:W-:Y:S01]  /*6190*/  ISETP.GT.AND P2, PT, R0, 0x51, P1 ;  /* 0x000000510000780c */ /* 0x000fe20000f44270 */
[----:B------:R-:W-:Y:S02]  /*61a0*/  BSSY B1, `(.L_x_242) ;  /* 0x0000005000017945 */ /* 0x000fe40003800000 */
[----:B------:R-:W-:-:S05]  /*61b0*/  FFMA R3, R66, R155, R3 ;  /* 0x0000009b42037223 */ /* 0x000fca0000000003 */
[----:B------:R0:W-:Y:S05]  /*61c0*/  @P3 STG.E desc[UR36][R8.64+0x140], R3 ;  /* 0x0001400308003986 */ /* 0x0001ea000c101924 */
[----:B------:R-:W-:Y:S05]  /*61d0*/  @!P2 BRA `(.L_x_243) ;  /* 0x000000000004a947 */ /* 0x000fea0003800000 */
[----:B------:R0:W5:Y:S02]  /*61e0*/  LDG.E.LTC128B R177, desc[UR36][R10.64+0x144] ;  /* 0x000144240ab17981 */ /* 0x000164000c1e1920 */
.L_x_243:
[----:B------:R-:W-:Y:S05]  /*61f0*/  BSYNC B1 ;  /* 0x0000000000017941 */ /* 0x000fea0003800000 */
.L_x_242:
[----:B-----5:R-:W-:Y:S01]  /*6200*/  FMUL R12, R177, R156 ;  /* 0x0000009cb10c7220 */ /* 0x020fe20000400000 */
[----:B------:R-:W-:Y:S01]  /*6210*/  ISETP.GT.AND P3, PT, R0, 0x58, P0 ;  /* 0x000000580000780c */ /* 0x000fe20000764270 */
[----:B------:R-:W-:Y:S02]  /*6220*/  BSSY B1, `(.L_x_244) ;  /* 0x0000005000017945 */ /* 0x000fe40003800000 */
[----:B------:R-:W-:-:S05]  /*6230*/  FFMA R67, R67, R155, R12 ;  /* 0x0000009b43437223 */ /* 0x000fca000000000c */
[----:B------:R0:W-:Y:S05]  /*6240*/  @P2 STG.E desc[UR36][R8.64+0x144], R67 ;  /* 0x0001444308002986 */ /* 0x0001ea000c101924 */
[----:B------:R-:W-:Y:S05]  /*6250*/  @!P3 BRA `(.L_x_245) ;  /* 0x000000000004b947 */ /* 0x000fea0003800000 */
[----:B------:R0:W5:Y:S02]  /*6260*/  LDG.E.LTC128B R177, desc[UR36][R4.64+0x160] ;  /* 0x0001602404b17981 */ /* 0x000164000c1e1920 */
.L_x_245:
[----:B------:R-:W-:Y:S05]  /*6270*/  BSYNC B1 ;  /* 0x0000000000017941 */ /* 0x000fea0003800000 */
.L_x_244:
[----:B0----5:R-:W-:Y:S01]  /*6280*/  FMUL R3, R177, R156 ;  /* 0x0000009cb1037220 */ /* 0x021fe20000400000 */
[----:B------:R-:W-:Y:S01]  /*6290*/  ISETP.GT.AND P2, PT, R0, 0x59, P0 ;  /* 0x000000590000780c */ /* 0x000fe20000744270 */
[----:B------:R-:W-:Y:S02]  /*62a0*/  BSSY B1, `(.L_x_246) ;  /* 0x0000005000017945 */ /* 0x000fe40003800000 */
[----:B------:R-:W-:-:S05]  /*62b0*/  FFMA R3, R68, R155, R3 ;  /* 0x0000009b44037223 */ /* 0x000fca0000000003 */
[----:B------:R0:W-:Y:S05]  /*62c0*/  @P3 STG.E desc[UR36][R6.64+0x160], R3 ;  /* 0x0001600306003986 */ /* 0x0001ea000c101924 */
[----:B------:R-:W-:Y:S05]  /*62d0*/  @!P2 BRA `(.L_x_247) ;  /* 0x000000000004a947 */ /* 0x000fea0003800000 */
[----:B------:R0:W5:Y:S02]  /*62e0*/  LDG.E.LTC128B R177, desc[UR36][R4.64+0x164] ;  /* 0x0001642404b17981 */ /* 0x000164000c1e1920 */
.L_x_247:
[----:B------:R-:W-:Y:S05]  /*62f0*/  BSYNC B1 ;  /* 0x0000000000017941 */ /* 0x000fea0003800000 */
.L_x_246:
[----:B-----5:R-:W-:Y:S01]  /*6300*/  FMUL R12, R177, R156 ;  /* 0x0000009cb10c7220 */ /* 0x020fe20000400000 */
[----:B------:R-:W-:Y:S01]  /*6310*/  ISETP.GT.AND P3, PT, R0, 0x58, P1 ;  /* 0x000000580000780c */ /* 0x000fe20000f64270 */
[----:B------:R-:W-:Y:S02]  /*6320*/  BSSY B1, `(.L_x_248) ;  /* 0x0000005000017945 */ /* 0x000fe40003800000 */
[----:B------:R-:W-:-:S05]  /*6330*/  FFMA R69, R69, R155, R12 ;  /* 0x0000009b45457223 */ /* 0x000fca000000000c */
[----:B------:R0:W-:Y:S05]  /*6340*/  @P2 STG.E desc[UR36][R6.64+0x164], R69 ;  /* 0x0001644506002986 */ /* 0x0001ea000c101924 */
[----:B------:R-:W-:Y:S05]  /*6350*/  @!P3 BRA `(.L_x_249) ;  /* 0x000000000004b947 */ /* 0x000fea0003800000 */
[----:B------:R0:W5:Y:S02]  /*6360*/  LDG.E.LTC128B R177, desc[UR36][R10.64+0x160] ;  /* 0x000160240ab17981 */ /* 0x000164000c1e1920 */
.L_x_249:
[----:B------:R-:W-:Y:S05]  /*6370*/  BSYNC B1 ;  /* 0x0000000000017941 */ /* 0x000fea0003800000 */
.L_x_248:
[----:B0----5:R-:W-:Y:S01]  /*6380*/  FMUL R3, R177, R156 ;  /* 0x0000009cb1037220 */ /* 0x021fe20000400000 */
[----:B------:R-:W-:Y:S01]  /*6390*/  ISETP.GT.AND P2, PT, R0, 0x59, P1 ;  /* 0x000000590000780c */ /* 0x000fe20000f44270 */
[----:B------:R-:W-:Y:S02]  /*63a0*/  BSSY B1, `(.L_x_250) ;  /* 0x0000005000017945 */ /* 0x000fe40003800000 */
[----:B------:R-:W-:-:S05]  /*63b0*/  FFMA R3, R70, R155, R3 ;  /* 0x0000009b46037223 */ /* 0x000fca0000000003 */
[----:B------:R0:W-:Y:S05]  /*63c0*/  @P3 STG.E desc[UR36][R8.64+0x160], R3 ;  /* 0x0001600308003986 */ /* 0x0001ea000c101924 */
[----:B------:R-:W-:Y:S05]  /*63d0*/  @!P2 BRA `(.L_x_251) ;  /* 0x000000000004a947 */ /* 0x000fea0003800000 */
[----:B------:R0:W5:Y:S02]  /*63e0*/  LDG.E.LTC128B R177, desc[UR36][R10.64+0x164] ;  /* 0x000164240ab17981 */ /* 0x000164000c1e1920 */
.L_x_251:
[----:B------:R-:W-:Y:S05]  /*63f0*/  BSYNC B1 ;  /* 0x0000000000017941 */ /* 0x000fea0003800000 */
.L_x_250:
[----:B-----5:R-:W-:Y:S01]  /*6400*/  FMUL R12, R177, R156 ;  /* 0x0000009cb10c7220 */ /* 0x020fe20000400000 */
[----:B------:R-:W-:Y:S01]  /*6410*/  ISETP.GT.AND P3, PT, R0, 0x60, P0 ;  /* 0x000000600000780c */ /* 0x000fe20000764270 */
[----:B------:R-:W-:Y:S02]  /*6420*/  BSSY B1, `(.L_x_252) ;  /* 0x0000005000017945 */ /* 0x000fe40003800000 */
[----:B------:R-:W-:-:S05]  /*6430*/  FFMA R71, R71, R155, R12 ;  /* 0x0000009b47477223 */ /* 0x000fca000000000c */
[----:B------:R0:W-:Y:S05]  /*6440*/  @P2 STG.E desc[UR36][R8.64+0x164], R71 ;  /* 0x0001644708002986 */ /* 0x0001ea000c101924 */
[----:B------:R-:W-:Y:S05]  /*6450*/  @!P3 BRA `(.L_x_253) ;  /* 0x000000000004b947 */ /* 0x000fea0003800000 */
[----:B------:R0:W5:Y:S02]  /*6460*/  LDG.E.LTC128B R177, desc[UR36][R4.64+0x180] ;  /* 0x0001802404b17981 */ /* 0x000164000c1e1920 */
.L_x_253:
[----:B------:R-:W-:Y:S05]  /*6470*/  BSYNC B1 ;  /* 0x0000000000017941 */ /* 0x000fea0003800000 */
.L_x_252:
[----:B0----5:R-:W-:Y:S01]  /*6480*/  FMUL R3, R177, R156 ;  /* 0x0000009cb1037220 */ /* 0x021fe20000400000 */
[----:B------:R-:W-:Y:S01]  /*6490*/  ISETP.GT.AND P2, PT, R0, 0x61, P0 ;  /* 0x000000610000780c */ /* 0x000fe20000744270 */
[----:B------:R-:W-:Y:S02]  /*64a0*/  BSSY B1, `(.L_x_254) ;  /* 0x0000005000017945 */ /* 0x000fe40003800000 */
[----:B------:R-:W-:-:S05]  /*64b0*/  FFMA R3, R72, R155, R3 ;  /* 0x0000009b48037223 */ /* 0x000fca0000000003 */
[----:B------:R0:W-:Y:S05]  /*64c0*/  @P3 STG.E desc[UR36][R6.64+0x180], R3 ;  /* 0x0001800306003986 */ /* 0x0001ea000c101924 */
[----:B------:R-:W-:Y:S05]  /*64d0*/  @!P2 BRA `(.L_x_255) ;  /* 0x000000000004a947 */ /* 0x000fea0003800000 */
[----:B------:R0:W5:Y:S02]  /*64e0*/  LDG.E.LTC128B R177, desc[UR36][R4.64+0x184] ;  /* 0x0001842404b17981 */ /* 0x000164000c1e1920 */
.L_x_255:
[----:B------:R-:W-:Y:S05]  /*64f0*/  BSYNC B1 ;  /* 0x0000000000017941 */ /* 0x000fea0003800000 */
.L_x_254:
[----:B-----5:R-:W-:Y:S01]  /*6500*/  FMUL R12, R177, R156 ;  /* 0x0000009cb10c7220 */ /* 0x020fe20000400000 */
[----:B------:R-:W-:Y:S01]  /*6510*/  ISETP.GT.AND P3, PT, R0, 0x60, P1 ;  /* 0x000000600000780c */ /* 0x000fe20000f64270 */
[----:B------:R-:W-:Y:S02]  /*6520*/  BSSY B1, `(.L_x_256) ;  /* 0x0000005000017945 */ /* 0x000fe40003800000 */
[----:B------:R-:W-:-:S05]  /*6530*/  FFMA R73, R73, R155, R12 ;  /* 0x0000009b49497223 */ /* 0x000fca000000000c */
[----:B------:R0:W-:Y:S05]  /*6540*/  @P2 STG.E desc[UR36][R6.64+0x184], R73 ;  /* 0x0001844906002986 */ /* 0x0001ea000c101924 */
[----:B------:R-:W-:Y:S05]  /*6550*/  @!P3 BRA `(.L_x_257) ;  /* 0x000000000004b947 */ /* 0x000fea0003800000 */
[----:B------:R0:W5:Y:S02]  /*6560*/  LDG.E.LTC128B R177, desc[UR36][R10.64+0x180] ;  /* 0x000180240ab17981 */ /* 0x000164000c1e1920 */
.L_x_257:
[----:B------:R-:W-:Y:S05]  /*6570*/  BSYNC B1 ;  /* 0x0000000000017941 */ /* 0x000fea0003800000 */
.L_x_256:
[----:B0----5:R-:W-:Y:S01]  /*6580*/  FMUL R3, R177, R156 ;  /* 0x0000009cb1037220 */ /* 0x021fe20000400000 */
[----:B------:R-:W-:Y:S01]  /*6590*/  ISETP.GT.AND P2, PT, R0, 0x61, P1 ;  /* 0x000000610000780c */ /* 0x000fe20000f44270 */
[----:B------:R-:W-:Y:S02]  /*65a0*/  BSSY B1, `(.L_x_258) ;  /* 0x0000005000017945 */ /* 0x000fe40003800000 */
[----:B------:R-:W-:-:S05]  /*65b0*/  FFMA R3, R74, R155, R3 ;  /* 0x0000009b4a037223 */ /* 0x000fca0000000003 */
[----:B------:R0:W-:Y:S05]  /*65c0*/  @P3 STG.E desc[UR36][R8.64+0x180], R3 ;  /* 0x0001800308003986 */ /* 0x0001ea000c101924 */
[----:B------:R-:W-:Y:S05]  /*65d0*/  @!P2 BRA `(.L_x_259) ;  /* 0x000000000004a947 */ /* 0x000fea0003800000 */
[----:B------:R0:W5:Y:S02]  /*65e0*/  LDG.E.LTC128B R177, desc[UR36][R10.64+0x184] ;  /* 0x000184240ab17981 */ /* 0x000164000c1e1920 */
.L_x_259:
[----:B------:R-:W-:Y:S05]  /*65f0*/  BSYNC B1 ;  /* 0x0000000000017941 */ /* 0x000fea0003800000 */
.L_x_258:
[----:B-----5:R-:W-:Y:S01]  /*6600*/  FMUL R12, R177, R156 ;  /* 0x0000009cb10c7220 */ /* 0x020fe20000400000 */
[----:B------:R-:W-:Y:S01]  /*6610*/  ISETP.GT.AND P3, PT, R0, 0x68, P0 ;  /* 0x000000680000780c */ /* 0x000fe20000764270 */
[----:B------:R-:W-:Y:S02]  /*6620*/  BSSY B1, `(.L_x_260) ;  /* 0x0000005000017945 */ /* 0x000fe40003800000 */
[----:B------:R-:W-:-:S05]  /*6630*/  FFMA R75, R75, R155, R12 ;  /* 0x0000009b4b4b7223 */ /* 0x000fca000000000c */
[----:B------:R0:W-:Y:S05]  /*6640*/  @P2 STG.E desc[UR36][R8.64+0x184], R75 ;  /* 0x0001844b08002986 */ /* 0x0001ea000c101924 */
[----:B------:R-:W-:Y:S05]  /*6650*/  @!P3 BRA `(.L_x_261) ;  /* 0x000000000004b947 */ /* 0x000fea0003800000 */
[----:B------:R0:W5:Y:S02]  /*6660*/  LDG.E.LTC128B R177, desc[UR36][R4.64+0x1a0] ;  /* 0x0001a02404b17981 */ /* 0x000164000c1e1920 */
.L_x_261:
[----:B------:R-:W-:Y:S05]  /*6670*/  BSYNC B1 ;  /* 0x0000000000017941 */ /* 0x000fea0003800000 */
.L_x_260:
[----:B0----5:R-:W-:Y:S01]  /*6680*/  FMUL R3, R177, R156 ;  /* 0x0000009cb1037220 */ /* 0x021fe20000400000 */
[----:B------:R-:W-:Y:S01]  /*6690*/  ISETP.GT.AND P2, PT, R0, 0x69, P0 ;  /* 0x000000690000780c */ /* 0x000fe20000744270 */
[----:B------:R-:W-:Y:S02]  /*66a0*/  BSSY B1, `(.L_x_262) ;  /* 0x0000005000017945 */ /* 0x000fe40003800000 */
[----:B------:R-:W-:-:S05]  /*66b0*/  FFMA R3, R76, R155, R3 ;  /* 0x0000009b4c037223 */ /* 0x000fca0000000003 */
[----:B------:R0:W-:Y:S05]  /*66c0*/  @P3 STG.E desc[UR36][R6.64+0x1a0], R3 ;  /* 0x0001a00306003986 */ /* 0x0001ea000c101924 */
[----:B------:R-:W-:Y:S05]  /*66d0*/  @!P2 BRA `(.L_x_263) ;  /* 0x000000000004a947 */ /* 0x000fea0003800000 */
[----:B------:R0:W5:Y:S02]  /*66e0*/  LDG.E.LTC128B R177, desc[UR36][R4.64+0x1a4] ;  /* 0x0001a42404b17981 */ /* 0x000164000c1e1920 */
.L_x_263:
[----:B------:R-:W-:Y:S05]  /*66f0*/  BSYNC B1 ;  /* 0x0000000000017941 */ /* 0x000fea0003800000 */
.L_x_262:
[----:B-----5:R-:W-:Y:S01]  /*6700*/  FMUL R12, R177, R156 ;  /* 0x0000009cb10c7220 */ /* 0x020fe20000400000 */
[----:B------:R-:W-:Y:S01]  /*6710*/  ISETP.GT.AND P3, PT, R0, 0x68, P1 ;  /* 0x000000680000780c */ /* 0x000fe20000f64270 */
[----:B------:R-:W-:Y:S02]  /*6720*/  BSSY B1, `(.L_x_264) ;  /* 0x0000005000017945 */ /* 0x000fe40003800000 */
[----:B------:R-:W-:-:S05]  /*6730*/  FFMA R77, R77, R155, R12 ;  /* 0x0000009b4d4d7223 */ /* 0x000fca000000000c */
[----:B------:R0:W-:Y:S05]  /*6740*/  @P2 STG.E desc[UR36][R6.64+0x1a4], R77 ;  /* 0x0001a44d06002986 */ /* 0x0001ea000c101924 */
[----:B------:R-:W-:Y:S05]  /*6750*/  @!P3 BRA `(.L_x_265) ;  /* 0x000000000004b947 */ /* 0x000fea0003800000 */
[----:B------:R0:W5:Y:S02]  /*6760*/  LDG.E.LTC128B R177, desc[UR36][R10.64+0x1a0] ;  /* 0x0001a0240ab17981 */ /* 0x000164000c1e1920 */
.L_x_265:
[----:B------:R-:W-:Y:S05]  /*6770*/  BSYNC B1 ;  /* 0x0000000000017941 */ /* 0x000fea0003800000 */
.L_x_264:
[----:B0----5:R-:W-:Y:S01]  /*6780*/  FMUL R3, R177, R156 ;  /* 0x0000009cb1037220 */ /* 0x021fe20000400000 */
[----:B------:R-:W-:Y:S01]  /*6790*/  ISETP.GT.AND P2, PT, R0, 0x69, P1 ;  /* 0x000000690000780c */ /* 0x000fe20000f44270 */
[----:B------:R-:W-:Y:S02]  /*67a0*/  BSSY B1, `(.L_x_266) ;  /* 0x0000005000017945 */ /* 0x000fe40003800000 */
[----:B------:R-:W-:-:S05]  /*67b0*/  FFMA R3, R78, R155, R3 ;  /* 0x0000009b4e037223 */ /* 0x000fca0000000003 */
[----:B------:R0:W-:Y:S05]  /*67c0*/  @P3 STG.E desc[UR36][R8.64+0x1a0], R3 ;  /* 0x0001a00308003986 */ /* 0x0001ea000c101924 */
[----:B------:R-:W-:Y:S05]  /*67d0*/  @!P2 BRA `(.L_x_267) ;  /* 0x000000000004a947 */ /* 0x000fea0003800000 */
[----:B------:R0:W5:Y:S02]  /*67e0*/  LDG.E.LTC128B R177, desc[UR36][R10.64+0x1a4] ;  /* 0x0001a4240ab17981 */ /* 0x000164000c1e1920 */
.L_x_267:
[----:B------:R-:W-:Y:S05]  /*67f0*/  BSYNC B1 ;  /* 0x0000000000017941 */ /* 0x000fea0003800000 */
.L_x_266:
[----:B-----5:R-:W-:Y:S01]  /*6800*/  FMUL R12, R177, R156 ;  /* 0x0000009cb10c7220 */ /* 0x020fe20000400000 */
[----:B------:R-:W-:Y:S01]  /*6810*/  ISETP.GT.AND P3, PT, R0, 0x70, P0 ;  /* 0x000000700000780c */ /* 0x000fe20000764270 */
[----:B------:R-:W-:Y:S02]  /*6820*/  BSSY B1, `(.L_x_268) ;  /* 0x0000005000017945 */ /* 0x000fe40003800000 */
[----:B------:R-:W-:-:S05]  /*6830*/  FFMA R79, R79, R155, R12 ;  /* 0x0000009b4f4f7223 */ /* 0x000fca000000000c */
[----:B------:R0:W-:Y:S05]  /*6840*/  @P2 STG.E desc[UR36][R8.64+0x1a4], R79 ;  /* 0x0001a44f08002986 */ /* 0x0001ea000c101924 */
[----:B------:R-:W-:Y:S05]  /*6850*/  @!P3 BRA `(.L_x_269) ;  /* 0x000000000004b947 */ /* 0x000fea0003800000 */
[----:B------:R0:W5:Y:S02]  /*6860*/  LDG.E.LTC128B R177, desc[UR36][R4.64+0x1c0] ;  /* 0x0001c02404b17981 */ /* 0x000164000c1e1920 */
.L_x_269:
[----:B------:R-:W-:Y:S05]  /*6870*/  BSYNC B1 ;  /* 0x0000000000017941 */ /* 0x000fea0003800000 */
.L_x_268:
[----:B0----5:R-:W-:Y:S01]  /*6880*/  FMUL R3, R177, R156 ;  /* 0x0000009cb1037220 */ /* 0x021fe20000400000 */
[----:B------:R-:W-:Y:S01]  /*6890*/  ISETP.GT.AND P2, PT, R0, 0x71, P0 ;  /* 0x000000710000780c */ /* 0x000fe20000744270 */
[----:B------:R-:W-:Y:S02]  /*68a0*/  BSSY B1, `(.L_x_270) ;  /* 0x0000005000017945 */ /* 0x000fe40003800000 */
[----:B------:R-:W-:-:S05]  /*68b0*/  FFMA R3, R80, R155, R3 ;  /* 0x0000009b50037223 */ /* 0x000fca0000000003 */
[----:B------:R0:W-:Y:S05]  /*68c0*/  @P3 STG.E desc[UR36][R6.64+0x1c0], R3 ;  /* 0x0001c00306003986 */ /* 0x0001ea000c101924 */
[----:B------:R-:W-:Y:S05]  /*68d0*/  @!P2 BRA `(.L_x_271) ;  /* 0x000000000004a947 */ /* 0x000fea0003800000 */
[----:B------:R0:W5:Y:S02]  /*68e0*/  LDG.E.LTC128B R177, desc[UR36][R4.64+0x1c4] ;  /* 0x0001c42404b17981 */ /* 0x000164000c1e1920 */
.L_x_271:
[----:B------:R-:W-:Y:S05]  /*68f0*/  BSYNC B1 ;  /* 0x0000000000017941 */ /* 0x000fea0003800000 */
.L_x_270:
[----:B-----5:R-:W-:Y:S01]  /*6900*/  FMUL R12, R177, R156 ;  /* 0x0000009cb10c7220 */ /* 0x020fe20000400000 */
[----:B------:R-:W-:Y:S01]  /*6910*/  ISETP.GT.AND P3, PT, R0, 0x70, P1 ;  /* 0x000000700000780c */ /* 0x000fe20000f64270 */
[----:B------:R-:W-:Y:S02]  /*6920*/  BSSY B1, `(.L_x_272) ;  /* 0x0000005000017945 */ /* 0x000fe40003800000 */
[----:B------:R-:W-:-:S05]  /*6930*/  FFMA R81, R81, R155, R12 ;  /* 0x0000009b51517223 */ /* 0x000fca000000000c */
[----:B------:R0:W-:Y:S05]  /*6940*/  @P2 STG.E desc[UR36][R6.64+0x1c4], R81 ;  /* 0x0001c45106002986 */ /* 0x0001ea000c101924 */
[----:B------:R-:W-:Y:S05]  /*6950*/  @!P3 BRA `(.L_x_273) ;  /* 0x000000000004b947 */ /* 0x000fea0003800000 */
[----:B------:R0:W5:Y:S02]  /*6960*/  LDG.E.LTC128B R177, desc[UR36][R10.64+0x1c0] ;  /* 0x0001c0240ab17981 */ /* 0x000164000c1e1920 */
.L_x_273:
[----:B------:R-:W-:Y:S05]  /*6970*/  BSYNC B1 ;  /* 0x0000000000017941 */ /* 0x000fea0003800000 */
.L_x_272:
[----:B0----5:R-:W-:Y:S01]  /*6980*/  FMUL R3, R177, R156 ;  /* 0x0000009cb1037220 */ /* 0x021fe20000400000 */
[----:B------:R-:W-:Y:S01]  /*6990*/  ISETP.GT.AND P2, PT, R0, 0x71, P1 ;  /* 0x000000710000780c */ /* 0x000fe20000f44270 */
[----:B------:R-:W-:Y:S02]  /*69a0*/  BSSY B1, `(.L_x_274) ;  /* 0x0000005000017945 */ /* 0x000fe40003800000 */
[----:B------:R-:W-:-:S05]  /*69b0*/  FFMA R3, R82, R155, R3 ;  /* 0x0000009b52037223 */ /* 0x000fca0000000003 */
[----:B------:R0:W-:Y:S05]  /*69c0*/  @P3 STG.E desc[UR36][R8.64+0x1c0], R3 ;  /* 0x0001c00308003986 */ /* 0x0001ea000c101924 */
[----:B------:R-:W-:Y:S05]  /*69d0*/  @!P2 BRA `(.L_x_275) ;  /* 0x000000000004a947 */ /* 0x000fea0003800000 */
[----:B------:R0:W5:Y:S02]  /*69e0*/  LDG.E.LTC128B R177, desc[UR36][R10.64+0x1c4] ;  /* 0x0001c4240ab17981 */ /* 0x000164000c1e1920 */
.L_x_275:
[----:B------:R-:W-:Y:S05]  /*69f0*/  BSYNC B1 ;  /* 0x0000000000017941 */ /* 0x000fea0003800000 */
.L_x_274:
[----:B-----5:R-:W-:Y:S01]  /*6a00*/  FMUL R12, R177, R156 ;  /* 0x0000009cb10c7220 */ /* 0x020fe20000400000 */
[----:B------:R-:W-:Y:S01]  /*6a10*/  ISETP.GT.AND P3, PT, R0, 0x78, P0 ;  /* 0x000000780000780c */ /* 0x000fe20000764270 */
[----:B------:R-:W-:Y:S02]  /*6a20*/  BSSY B1, `(.L_x_276) ;  /* 0x0000005000017945 */ /* 0x000fe40003800000 */
[----:B------:R-:W-:-:S05]  /*6a30*/  FFMA R83, R83, R155, R12 ;  /* 0x0000009b53537223 */ /* 0x000fca000000000c */
[----:B------:R0:W-:Y:S05]  /*6a40*/  @P2 STG.E desc[UR36][R8.64+0x1c4], R83 ;  /* 0x0001c45308002986 */ /* 0x0001ea000c101924 */
[----:B------:R-:W-:Y:S05]  /*6a50*/  @!P3 BRA `(.L_x_277) ;  /* 0x000000000004b947 */ /* 0x000fea0003800000 */
[----:B------:R0:W5:Y:S02]  /*6a60*/  LDG.E.LTC128B R177, desc[UR36][R4.64+0x1e0] ;  /* 0x0001e02404b17981 */ /* 0x000164000c1e1920 */
.L_x_277:
[----:B------:R-:W-:Y:S05]  /*6a70*/  BSYNC B1 ;  /* 0x0000000000017941 */ /* 0x000fea0003800000 */
.L_x_276:
[----:B0----5:R-:W-:Y:S01]  /*6a80*/  FMUL R3, R177, R156 ;  /* 0x0000009cb1037220 */ /* 0x021fe20000400000 */
[----:B------:R-:W-:Y:S01]  /*6a90*/  ISETP.GT.AND P0, PT, R0, 0x79, P0 ;  /* 0x000000790000780c */ /* 0x000fe20000704270 */
[----:B------:R-:W-:Y:S02]  /*6aa0*/  BSSY B1, `(.L_x_278) ;  /* 0x0000005000017945 */ /* 0x000fe40003800000 */
[----:B------:R-:W-:-:S05]  /*6ab0*/  FFMA R3, R84, R155, R3 ;  /* 0x0000009b54037223 */ /* 0x000fca0000000003 */
[----:B------:R0:W-:Y:S05]  /*6ac0*/  @P3 STG.E desc[UR36][R6.64+0x1e0], R3 ;  /* 0x0001e00306003986 */ /* 0x0001ea000c101924 */
[----:B------:R-:W-:Y:S05]  /*6ad0*/  @!P0 BRA `(.L_x_279) ;  /* 0x0000000000048947 */ /* 0x000fea0003800000 */
[----:B------:R0:W5:Y:S02]  /*6ae0*/  LDG.E.LTC128B R177, desc[UR36][R4.64+0x1e4] ;  /* 0x0001e42404b17981 */ /* 0x000164000c1e1920 */
.L_x_279:
[----:B------:R-:W-:Y:S05]  /*6af0*/  BSYNC B1 ;  /* 0x0000000000017941 */ /* 0x000fea0003800000 */
.L_x_278:
[----:B0-2--5:R-:W-:Y:S01]  /*6b00*/  FMUL R4, R177, R156 ;  /* 0x0000009cb1047220 */ /* 0x025fe20000400000 */
[----:B------:R-:W-:Y:S01]  /*6b10*/  ISETP.GT.AND P2, PT, R0, 0x78, P1 ;  /* 0x000000780000780c */ /* 0x000fe20000f44270 */
[----:B------:R-:W-:Y:S02]  /*6b20*/  BSSY B1, `(.L_x_280) ;  /* 0x0000005000017945 */ /* 0x000fe40003800000 */
[----:B------:R-:W-:-:S05]  /*6b30*/  FFMA R85, R85, R155, R4 ;  /* 0x0000009b55557223 */ /* 0x000fca0000000004 */
[----:B------:R0:W-:Y:S05]  /*6b40*/  @P0 STG.E desc[UR36][R6.64+0x1e4], R85 ;  /* 0x0001e45506000986 */ /* 0x0001ea000c101924 */
[----:B------:R-:W-:Y:S05]  /*6b50*/  @!P2 BRA `(.L_x_281) ;  /* 0x000000000004a947 */ /* 0x000fea0003800000 */
[----:B------:R2:W5:Y:S02]  /*6b60*/  LDG.E.LTC128B R177, desc[UR36][R10.64+0x1e0] ;  /* 0x0001e0240ab17981 */ /* 0x000564000c1e1920 */
.L_x_281:
[----:B------:R-:W-:Y:S05]  /*6b70*/  BSYNC B1 ;  /* 0x0000000000017941 */ /* 0x000fea0003800000 */
.L_x_280:
[----:B-----5:R-:W-:Y:S01]  /*6b80*/  FMUL R3, R177, R156 ;  /* 0x0000009cb1037220 */ /* 0x020fe20000400000 */
[----:B------:R-:W-:Y:S01]  /*6b90*/  @P2 MOV R4, R8 ;  /* 0x0000000800042202 */ /* 0x000fe20000000f00 */
[----:B------:R-:W-:Y:S01]  /*6ba0*/  @P2 IMAD.MOV.U32 R5, RZ, RZ, R9 ;  /* 0x000000ffff052224 */ /* 0x000fe200078e0009 */
[----:B------:R-:W-:Y:S01]  /*6bb0*/  ISETP.GT.AND P1, PT, R0, 0x79, P1 ;  /* 0x000000790000780c */ /* 0x000fe20000f24270 */
[----:B------:R-:W-:Y:S01]  /*6bc0*/  FFMA R3, R86, R155, R3 ;  /* 0x0000009b56037223 */ /* 0x000fe20000000003 */
[----:B------:R-:W-:Y:S04]  /*6bd0*/  BSSY B1, `(.L_x_282) ;  /* 0x0000004000017945 */ /* 0x000fe80003800000 */
[----:B------:R0:W-:Y:S07]  /*6be0*/  @P2 STG.E desc[UR36][R4.64+0x1e0], R3 ;  /* 0x0001e00304002986 */ /* 0x0001ee000c101924 */
[----:B------:R-:W-:Y:S05]  /*6bf0*/  @!P1 BRA `(.L_x_283) ;  /* 0x0000000000049947 */ /* 0x000fea0003800000 */
[----:B------:R0:W5:Y:S02]  /*6c00*/  LDG.E.LTC128B R177, desc[UR36][R10.64+0x1e4] ;  /* 0x0001e4240ab17981 */ /* 0x000164000c1e1920 */
.L_x_283:
[----:B------:R-:W-:Y:S05]  /*6c10*/  BSYNC B1 ;  /* 0x0000000000017941 */ /* 0x000fea0003800000 */
.L_x_282:
[----:B-----5:R-:W-:-:S04]  /*6c20*/  FMUL R0, R177, R156 ;  /* 0x0000009cb1007220 */ /* 0x020fc80000400000 */
[----:B------:R-:W-:Y:S01]  /*6c30*/  FFMA R87, R87, R155, R0 ;  /* 0x0000009b57577223 */ /* 0x000fe20000000000 */
[----:B------:R-:W-:Y:S06]  /*6c40*/  @!P1 BRA `(.L_x_284) ;  /* 0x0000001c002c9947 */ /* 0x000fec0003800000 */
[----:B------:R0:W-:Y:S01]  /*6c50*/  STG.E desc[UR36][R8.64+0x1e4], R87 ;  /* 0x0001e45708007986 */ /* 0x0001e2000c101924 */
[----:B------:R-:W-:Y:S05]  /*6c60*/  BRA `(.L_x_284) ;  /* 0x0000001c00247947 */ /* 0x000fea0003800000 */
.L_x_33:
[----:B------:R-:W-:Y:S01]  /*6c70*/  ULDC.64 UR4, c[0x0][0x5c0] ;  /* 0x0001700000047ab9 */ /* 0x000fe20000000a00 */
[----:B------:R-:W-:Y:S01]  /*6c80*/  ISETP.GT.AND P4, PT, R0, 0x1, P0 ;  /* 0x000000010000780c */ /* 0x000fe20000784270 */
[-C--:B------:R-:W-:Y:S01]  /*6c90*/  FMUL R13, R88, R155.reuse ;  /* 0x0000009b580d7220 */ /* 0x080fe20000400000 */
[----:B------:R-:W-:Y:S01]  /*6ca0*/  LEA R8, P1, R170, UR4, 0x2 ;  /* 0x00000004aa087c11 */ /* 0x000fe2000f8210ff */
[----:B------:R-:W-:Y:S01]  /*6cb0*/  IMAD.SHL.U32 R7, R4, 0x20, RZ ;  /* 0x0000002004077824 */ /* 0x000fe200078e00ff */
[----:B------:R-:W-:Y:S01]  /*6cc0*/  ISETP.GT.AND P2, PT, R3, 0x8, PT ;  /* 0x000000080300780c */ /* 0x000fe20003f44270 */
[-C--:B------:R-:W-:Y:S01]  /*6cd0*/  FMUL R89, R89, R155.reuse ;  /* 0x0000009b59597220 */ /* 0x080fe20000400000 */
[----:B------:R-:W-:Y:S01]  /*6ce0*/  LEA.HI.X R9, R170, UR5, R173, 0x2, P1 ;  /* 0x00000005aa097c11 */ /* 0x000fe200088f14ad */
[-C--:B------:R-:W-:Y:S01]  /*6cf0*/  FMUL R91, R91, R155.reuse ;  /* 0x0000009b5b5b7220 */ /* 0x080fe20000400000 */
[----:B------:R-:W-:Y:S01]  /*6d00*/  ISETP.GT.AND P1, PT, R0, RZ, P2 ;  /* 0x000000ff0000720c */ /* 0x000fe20001724270 */
[-C--:B------:R-:W-:Y:S01]  /*6d10*/  FMUL R15, R92, R155.reuse ;  /* 0x0000009b5c0f7220 */ /* 0x080fe20000400000 */
[--C-:B------:R-:W-:Y:S01]  /*6d20*/  SHF.L.U64.HI R6, R4, 0x5, R5.reuse ;  /* 0x0000000504067819 */ /* 0x100fe20000010205 */
[----:B------:R0:W-:Y:S01]  /*6d30*/  @P3 STG.E desc[UR36][R8.64], R13 ;  /* 0x0000000d08003986 */ /* 0x0001e2000c101924 */
[C---:B------:R-:W-:Y:S01]  /*6d40*/  ISETP.GT.AND P3, PT, R0.reuse, 0x1, P2 ;  /* 0x000000010000780c */ /* 0x040fe20001764270 */
[-C--:B------:R-:W-:Y:S01]  /*6d50*/  FMUL R93, R93, R155.reuse ;  /* 0x0000009b5d5d7220 */ /* 0x080fe20000400000 */
[----:B------:R-:W-:Y:S01]  /*6d60*/  IADD3 R10, P5, R7, R8, RZ ;  /* 0x00000008070a7210 */ /* 0x000fe20007fbe0ff */
[----:B------:R-:W-:Y:S01]  /*6d70*/  @P4 STG.E desc[UR36][R8.64+0x4], R89 ;  /* 0x0000045908004986 */ /* 0x000fe2000c101924 */
[----:B------:R-:W-:Y:S01]  /*6d80*/  ISETP.GT.AND P4, PT, R0, 0x8, P0 ;  /* 0x000000080000780c */ /* 0x000fe20000784270 */
[----:B------:R-:W-:Y:S01]  /*6d90*/  FMUL R21, R94, R155 ;  /* 0x0000009b5e157220 */ /* 0x000fe20000400000 */
[----:B------:R-:W-:Y:S01]  /*6da0*/  IADD3.X R11, R6, R9, RZ, P5, !PT ;  /* 0x00000009060b7210 */ /* 0x000fe20002ffe4ff */
[-C--:B------:R-:W-:Y:S01]  /*6db0*/  FMUL R95, R95, R155.reuse ;  /* 0x0000009b5f5f7220 */ /* 0x080fe20000400000 */
[----:B------:R-:W-:Y:S01]  /*6dc0*/  ISETP.GT.AND P5, PT, R0, 0x9, P0 ;  /* 0x000000090000780c */ /* 0x000fe200007a4270 */
[-C--:B------:R-:W-:Y:S01]  /*6dd0*/  FMUL R97, R97, R155.reuse ;  /* 0x0000009b61617220 */ /* 0x080fe20000400000 */
[-C--:B------:R-:W-:Y:S01]  /*6de0*/  FMUL R99, R99, R155.reuse ;  /* 0x0000009b63637220 */ /* 0x080fe20000400000 */
[-C--:B0-----:R-:W-:Y:S01]  /*6df0*/  FMUL R13, R90, R155.reuse ;  /* 0x0000009b5a0d7220 */ /* 0x081fe20000400000 */
[-C--:B------:R-:W-:Y:S01]  /*6e00*/  FMUL R101, R101, R155.reuse ;  /* 0x0000009b65657220 */ /* 0x080fe20000400000 */
[-C--:B------:R-:W-:Y:S01]  /*6e10*/  FMUL R103, R103, R155.reuse ;  /* 0x0000009b67677220 */ /* 0x080fe20000400000 */
[-C--:B------:R-:W-:Y:S01]  /*6e20*/  FMUL R105, R105, R155.reuse ;  /* 0x0000009b69697220 */ /* 0x080fe20000400000 */
[-C--:B------:R-:W-:Y:S01]  /*6e30*/  FMUL R107, R107, R155.reuse ;  /* 0x0000009b6b6b7220 */ /* 0x080fe20000400000 */
[----:B------:R0:W-:Y:S01]  /*6e40*/  @P1 STG.E desc[UR36][R10.64], R13 ;  /* 0x0000000d0a001986 */ /* 0x0001e2000c101924 */
[C---:B------:R-:W-:Y:S01]  /*6e50*/  ISETP.GT.AND P1, PT, R0.reuse, 0x8, P2 ;  /* 0x000000080000780c */ /* 0x040fe20001724270 */
[-C--:B------:R-:W-:Y:S01]  /*6e60*/  FMUL R109, R109, R155.reuse ;  /* 0x0000009b6d6d7220 */ /* 0x080fe20000400000 */
[-C--:B------:R-:W-:Y:S01]  /*6e70*/  FMUL R111, R111, R155.reuse ;  /* 0x0000009b6f6f7220 */ /* 0x080fe20000400000 */
[----:B------:R-:W-:Y:S01]  /*6e80*/  @P3 STG.E desc[UR36][R10.64+0x4], R91 ;  /* 0x0000045b0a003986 */ /* 0x000fe2000c101924 */
[C---:B------:R-:W-:Y:S01]  /*6e90*/  ISETP.GT.AND P3, PT, R0.reuse, 0x9, P2 ;  /* 0x000000090000780c */ /* 0x040fe20001764270 */
[-C--:B------:R-:W-:Y:S01]  /*6ea0*/  FMUL R113, R113, R155.reuse ;  /* 0x0000009b71717220 */ /* 0x080fe20000400000 */
[-C--:B------:R-:W-:Y:S01]  /*6eb0*/  FMUL R115, R115, R155.reuse ;  /* 0x0000009b73737220 */ /* 0x080fe20000400000 */
[----:B------:R1:W-:Y:S01]  /*6ec0*/  @P4 STG.E desc[UR36][R8.64+0x20], R15 ;  /* 0x0000200f08004986 */ /* 0x0003e2000c101924 */
[C---:B------:R-:W-:Y:S01]  /*6ed0*/  ISETP.GT.AND P4, PT, R0.reuse, 0x10, P0 ;  /* 0x000000100000780c */ /* 0x040fe20000784270 */
[-C--:B------:R-:W-:Y:S01]  /*6ee0*/  FMUL R117, R117, R155.reuse ;  /* 0x0000009b75757220 */ /* 0x080fe20000400000 */
[-C--:B------:R-:W-:Y:S01]  /*6ef0*/  FMUL R119, R119, R155.reuse ;  /* 0x0000009b77777220 */ /* 0x080fe20000400000 */
[----:B------:R-:W-:Y:S01]  /*6f00*/  @P5 STG.E desc[UR36][R8.64+0x24], R93 ;  /* 0x0000245d08005986 */ /* 0x000fe2000c101924 */
[----:B------:R-:W-:Y:S01]  /*6f10*/  ISETP.GT.AND P5, PT, R0, 0x11, P0 ;  /* 0x000000110000780c */ /* 0x000fe200007a4270 */
[-C--:B0-----:R-:W-:Y:S01]  /*6f20*/  FMUL R13, R96, R155.reuse ;  /* 0x0000009b600d7220 */ /* 0x081fe20000400000 */
[-C--:B------:R-:W-:Y:S01]  /*6f30*/  FMUL R121, R121, R155.reuse ;  /* 0x0000009b79797220 */ /* 0x080fe20000400000 */
[----:B------:R0:W-:Y:S01]  /*6f40*/  @P1 STG.E desc[UR36][R10.64+0x20], R21 ;  /* 0x000020150a001986 */ /* 0x0001e2000c101924 */
[C---:B------:R-:W-:Y:S01]  /*6f50*/  ISETP.GT.AND P1, PT, R0.reuse, 0x10, P2 ;  /* 0x000000100000780c */ /* 0x040fe20001724270 */
[-C--:B------:R-:W-:Y:S01]  /*6f60*/  FMUL R123, R123, R155.reuse ;  /* 0x0000009b7b7b7220 */ /* 0x080fe20000400000 */
[-C--:B------:R-:W-:Y:S01]  /*6f70*/  FMUL R125, R125, R155.reuse ;  /* 0x0000009b7d7d7220 */ /* 0x080fe20000400000 */
[----:B------:R-:W-:Y:S01]  /*6f80*/  @P3 STG.E desc[UR36][R10.64+0x24], R95 ;  /* 0x0000245f0a003986 */ /* 0x000fe2000c101924 */
[----:B------:R-:W-:Y:S01]  /*6f90*/  ISETP.GT.AND P3, PT, R0, 0x11, P2 ;  /* 0x000000110000780c */ /* 0x000fe20001764270 */
[-C--:B-1----:R-:W-:Y:S01]  /*6fa0*/  FMUL R15, R98, R155.reuse ;  /* 0x0000009b620f7220 */ /* 0x082fe20000400000 */
        /* <DEDUP_REMOVED lines=26> */
[----:B------:R-:W-:Y:S01]  /*7150*/  ISETP.GT.AND P1, PT, R0, 0x20, P2 ;  /* 0x000000200000780c */ /* 0x000fe20001724270 */
[-C--:B------:R-:W-:Y:S01]  /*7160*/  FMUL R147, R147, R155.reuse ;  /* 0x0000009b93937220 */ /* 0x080fe20000400000 */
[----:B------:R-:W-:Y:S01]  /*7170*/  IMAD.SHL.U32 R23, R4, 0x200, RZ ;  /* 0x0000020004177824 */ /* 0x000fe200078e00ff */
[----:B------:R-:W-:Y:S01]  /*7180*/  @P3 STG.E desc[UR36][R10.64+0x64], R103 ;  /* 0x000064670a003986 */ /* 0x000fe2000c101924 */
[----:B------:R-:W-:Y:S01]  /*7190*/  ISETP.GT.AND P3, PT, R0, 0x21, P2 ;  /* 0x000000210000780c */ /* 0x000fe20001764270 */
[-C--:B-1----:R-:W-:Y:S01]  /*71a0*/  FMUL R21, R106, R155.reuse ;  /* 0x0000009b6a157220 */ /* 0x082fe20000400000 */
[-C--:B------:R-:W-:Y:S01]  /*71b0*/  FMUL R149, R149, R155.reuse ;  /* 0x0000009b95957220 */ /* 0x080fe20000400000 */
[----:B------:R1:W-:Y:S01]  /*71c0*/  @P4 STG.E desc[UR36][R8.64+0x80], R15 ;  /* 0x0000800f08004986 */ /* 0x0003e2000c101924 */
[----:B------:R-:W-:Y:S01]  /*71d0*/  ISETP.GT.AND P4, PT, R0, 0x28, P0 ;  /* 0x000000280000780c */ /* 0x000fe20000784270 */
[-C--:B------:R-:W-:Y:S01]  /*71e0*/  FMUL R151, R151, R155.reuse ;  /* 0x0000009b97977220 */ /* 0x080fe20000400000 */
[----:B------:R-:W-:Y:S01]  /*71f0*/  SHF.L.U64.HI R5, R4, 0x9, R5 ;  /* 0x0000000904057819 */ /* 0x000fe20000010205 */
        /* <DEDUP_REMOVED lines=86> */
[----:B------:R-:W-:-:S02]  /*7760*/  FMUL R87, R87, R155 ;  /* 0x0000009b57577220 */ /* 0x000fc40000400000 */
[----:B------:R-:W-:Y:S01]  /*7770*/  @P3 STG.E desc[UR36][R10.64+0x124], R127 ;  /* 0x0001247f0a003986 */ /* 0x000fe2000c101924 */
[----:B------:R-:W-:Y:S01]  /*7780*/  ISETP.GT.AND P3, PT, R0, 0x51, P2 ;  /* 0x000000510000780c */ /* 0x000fe20001764270 */
[----:B-1----:R-:W-:Y:S02]  /*7790*/  FMUL R21, R130, R155 ;  /* 0x0000009b82157220 */ /* 0x002fe40000400000 */
[----:B------:R1:W-:Y:S01]  /*77a0*/  @P4 STG.E desc[UR36][R8.64+0x140], R15 ;  /* 0x0001400f08004986 */ /* 0x0003e2000c101924 */
[----:B------:R-:W-:-:S03]  /*77b0*/  ISETP.GT.AND P4, PT, R0, 0x58, P0 ;  /* 0x000000580000780c */ /* 0x000fc60000784270 */
[----:B------:R-:W-:Y:S01]  /*77c0*/  @P5 STG.E desc[UR36][R8.64+0x144], R129 ;  /* 0x0001448108005986 */ /* 0x000fe2000c101924 */
[----:B------:R-:W-:Y:S01]  /*77d0*/  ISETP.GT.AND P5, PT, R0, 0x59, P0 ;  /* 0x000000590000780c */ /* 0x000fe200007a4270 */
[----:B0-----:R-:W-:Y:S02]  /*77e0*/  FMUL R13, R132, R155 ;  /* 0x0000009b840d7220 */ /* 0x001fe40000400000 */
[----:B------:R0:W-:Y:S01]  /*77f0*/  @P1 STG.E desc[UR36][R10.64+0x140], R21 ;  /* 0x000140150a001986 */ /* 0x0001e2000c101924 */
[----:B------:R-:W-:-:S03]  /*7800*/  ISETP.GT.AND P1, PT, R0, 0x58, P2 ;  /* 0x000000580000780c */ /* 0x000fc60001724270 */
        /* <DEDUP_REMOVED lines=32> */
[-C--:B-1----:R-:W-:Y:S02]  /*7a10*/  FMUL R15, R146, R155.reuse ;  /* 0x0000009b920f7220 */ /* 0x082fe40000400000 */
[----:B------:R1:W-:Y:S01]  /*7a20*/  @P4 STG.E desc[UR36][R8.64+0x1c0], R13 ;  /* 0x0001c00d08004986 */ /* 0x0003e2000c101924 */
[C---:B------:R-:W-:Y:S02]  /*7a30*/  ISETP.GT.AND P4, PT, R0.reuse, 0x78, P0 ;  /* 0x000000780000780c */ /* 0x040fe40000784270 */
[----:B------:R-:W-:Y:S01]  /*7a40*/  ISETP.GT.AND P0, PT, R0, 0x79, P0 ;  /* 0x000000790000780c */ /* 0x000fe20000704270 */
[----:B------:R-:W-:Y:S01]  /*7a50*/  @P5 STG.E desc[UR36][R8.64+0x1c4], R145 ;  /* 0x0001c49108005986 */ /* 0x000fe2000c101924 */
[----:B0-----:R-:W-:-:S03]  /*7a60*/  FMUL R21, R148, R155 ;  /* 0x0000009b94157220 */ /* 0x001fc60000400000 */
[----:B------:R0:W-:Y:S01]  /*7a70*/  @P1 STG.E desc[UR36][R10.64+0x1c0], R15 ;  /* 0x0001c00f0a001986 */ /* 0x0001e2000c101924 */
[----:B------:R-:W-:-:S03]  /*7a80*/  ISETP.GT.AND P1, PT, R3, 0x80, PT ;  /* 0x000000800300780c */ /* 0x000fc60003f24270 */
[----:B------:R-:W-:Y:S01]  /*7a90*/  @P3 STG.E desc[UR36][R10.64+0x1c4], R147 ;  /* 0x0001c4930a003986 */ /* 0x000fe2000c101924 */
[C---:B------:R-:W-:Y:S02]  /*7aa0*/  ISETP.GT.AND P3, PT, R0.reuse, 0x78, P2 ;  /* 0x000000780000780c */ /* 0x040fe40001764270 */
[----:B------:R-:W-:Y:S01]  /*7ab0*/  ISETP.GT.AND P2, PT, R0, 0x79, P2 ;  /* 0x000000790000780c */ /* 0x000fe20001744270 */
[----:B------:R-:W-:Y:S01]  /*7ac0*/  @P4 STG.E desc[UR36][R8.64+0x1e0], R21 ;  /* 0x0001e01508004986 */ /* 0x000fe2000c101924 */
[----:B------:R-:W-:-:S03]  /*7ad0*/  IADD3 R12, P4, P5, R7, R8, R23 ;  /* 0x00000008070c7210 */ /* 0x000fc60007d9e017 */
[----:B------:R2:W-:Y:S01]  /*7ae0*/  @P0 STG.E desc[UR36][R8.64+0x1e4], R149 ;  /* 0x0001e49508000986 */ /* 0x0005e2000c101924 */
[----:B------:R-:W-:Y:S01]  /*7af0*/  ISETP.GT.AND P0, PT, R3, 0x88, PT ;  /* 0x000000880300780c */ /* 0x000fe20003f04270 */
[----:B------:R-:W-:Y:S01]  /*7b00*/  FMUL R3, R150, R155 ;  /* 0x0000009b96037220 */ /* 0x000fe20000400000 */
[----:B-1----:R-:W-:Y:S01]  /*7b10*/  IADD3.X R13, R6, R9, R5, P4, P5 ;  /* 0x00000009060d7210 */ /* 0x002fe200027ea405 */
[----:B0-----:R-:W-:Y:S01]  /*7b20*/  FMUL R15, R24, R155 ;  /* 0x0000009b180f7220 */ /* 0x001fe20000400000 */
[C---:B------:R-:W-:Y:S02]  /*7b30*/  ISETP.GT.AND P4, PT, R0.reuse, RZ, P1 ;  /* 0x000000ff0000720c */ /* 0x040fe40000f84270 */
[----:B------:R-:W-:Y:S01]  /*7b40*/  IADD3 R4, P5, R23, R8, RZ ;  /* 0x0000000817047210 */ /* 0x000fe20007fbe0ff */
[----:B------:R0:W-:Y:S01]  /*7b50*/  @P3 STG.E desc[UR36][R10.64+0x1e0], R3 ;  /* 0x0001e0030a003986 */ /* 0x0001e2000c101924 */
[----:B------:R-:W-:-:S03]  /*7b60*/  ISETP.GT.AND P3, PT, R0, 0x1, P1 ;  /* 0x000000010000780c */ /* 0x000fc60000f64270 */
[----:B------:R-:W-:Y:S01]  /*7b70*/  IMAD.X R5, R5, 0x1, R9, P5 ;  /* 0x0000000105057824 */ /* 0x000fe200028e0609 */
[----:B------:R1:W-:Y:S01]  /*7b80*/  @P2 STG.E desc[UR36][R10.64+0x1e4], R151 ;  /* 0x0001e4970a002986 */ /* 0x0003e2000c101924 */
[C---:B------:R-:W-:Y:S02]  /*7b90*/  ISETP.GT.AND P2, PT, R0.reuse, RZ, P0 ;  /* 0x000000ff0000720c */ /* 0x040fe40000744270 */
[----:B------:R-:W-:Y:S02]  /*7ba0*/  ISETP.GT.AND P5, PT, R0, 0x1, P0 ;  /* 0x000000010000780c */ /* 0x000fe400007a4270 */
[----:B------:R3:W-:Y:S01]  /*7bb0*/  @P4 STG.E desc[UR36][R4.64], R15 ;  /* 0x0000000f04004986 */ /* 0x0007e2000c101924 */
[----:B--2---:R-:W-:Y:S01]  /*7bc0*/  IADD3 R8, P4, R7, R4, RZ ;  /* 0x0000000407087210 */ /* 0x004fe20007f9e0ff */
[----:B0-----:R-:W-:Y:S02]  /*7bd0*/  FMUL R3, R26, R155 ;  /* 0x0000009b1a037220 */ /* 0x001fe40000400000 */
[----:B------:R-:W-:Y:S01]  /*7be0*/  @P3 STG.E desc[UR36][R4.64+0x4], R25 ;  /* 0x0000041904003986 */ /* 0x000fe2000c101924 */
[----:B------:R-:W-:-:S02]  /*7bf0*/  IADD3.X R9, R6, R5, RZ, P4, !PT ;  /* 0x0000000506097210 */ /* 0x000fc400027fe4ff */
[C---:B------:R-:W-:Y:S02]  /*7c00*/  ISETP.GT.AND P3, PT, R0.reuse, 0x8, P1 ;  /* 0x000000080000780c */ /* 0x040fe40000f64270 */
[----:B-1----:R-:W-:Y:S01]  /*7c10*/  IADD3 R10, P4, R7, R4, RZ ;  /* 0x00000004070a7210 */ /* 0x002fe20007f9e0ff */
[----:B------:R0:W-:Y:S01]  /*7c20*/  @P2 STG.E desc[UR36][R8.64], R3 ;  /* 0x0000000308002986 */ /* 0x0001e2000c101924 */
[----:B------:R-:W-:Y:S01]  /*7c30*/  ISETP.GT.AND P2, PT, R0, 0x8, P0 ;  /* 0x000000080000780c */ /* 0x000fe20000744270 */
[-C--:B------:R-:W-:Y:S01]  /*7c40*/  FMUL R7, R28, R155.reuse ;  /* 0x0000009b1c077220 */ /* 0x080fe20000400000 */
[----:B---3--:R-:W-:Y:S01]  /*7c50*/  FMUL R15, R30, R155 ;  /* 0x0000009b1e0f7220 */ /* 0x008fe20000400000 */
[----:B------:R1:W-:Y:S01]  /*7c60*/  @P5 STG.E desc[UR36][R8.64+0x4], R27 ;  /* 0x0000041b08005986 */ /* 0x0003e2000c101924 */
[----:B------:R-:W-:Y:S01]  /*7c70*/  ISETP.GT.AND P5, PT, R0, 0x9, P1 ;  /* 0x000000090000780c */ /* 0x000fe20000fa4270 */
[----:B------:R-:W-:Y:S01]  /*7c80*/  IMAD.X R11, R6, 0x1, R5, P4 ;  /* 0x00000001060b7824 */ /* 0x000fe200020e0605 */
[----:B------:R-:W-:-:S03]  /*7c90*/  ISETP.GT.AND P4, PT, R0, 0x11, P1 ;  /* 0x000000110000780c */ /* 0x000fc60000f84270 */
[----:B------:R2:W-:Y:S01]  /*7ca0*/  @P3 STG.E desc[UR36][R4.64+0x20], R7 ;  /* 0x0000200704003986 */ /* 0x0005e2000c101924 */
[----:B------:R-:W-:Y:S01]  /*7cb0*/  ISETP.GT.AND P3, PT, R0, 0x9, P0 ;  /* 0x000000090000780c */ /* 0x000fe20000764270 */
[-C--:B0-----:R-:W-:Y:S01]  /*7cc0*/  FMUL R3, R32, R155.reuse ;  /* 0x0000009b20037220 */ /* 0x081fe20000400000 */
[----:B-1----:R-:W-:-:S05]  /*7cd0*/  FMUL R9, R34, R155 ;  /* 0x0000009b22097220 */ /* 0x002fca0000400000 */
[----:B------:R-:W-:Y:S01]  /*7ce0*/  @P5 STG.E desc[UR36][R4.64+0x24], R29 ;  /* 0x0000241d04005986 */ /* 0x000fe2000c101924 */
[----:B------:R-:W-:-:S03]  /*7cf0*/  ISETP.GT.AND P5, PT, R0, 0x10, P1 ;  /* 0x000000100000780c */ /* 0x000fc60000fa4270 */
[----:B------:R0:W-:Y:S01]  /*7d00*/  @P2 STG.E desc[UR36][R10.64+0x20], R15 ;  /* 0x0000200f0a002986 */ /* 0x0001e2000c101924 */
[----:B------:R-:W-:-:S03]  /*7d10*/  ISETP.GT.AND P2, PT, R0, 0x10, P0 ;  /* 0x000000100000780c */ /* 0x000fc60000744270 */
[----:B------:R-:W-:Y:S01]  /*7d20*/  @P3 STG.E desc[UR36][R12.64+0x24], R31 ;  /* 0x0000241f0c003986 */ /* 0x000fe2000c101924 */
[----:B------:R-:W-:-:S03]  /*7d30*/  ISETP.GT.AND P3, PT, R0, 0x11, P0 ;  /* 0x000000110000780c */ /* 0x000fc60000764270 */
[----:B------:R-:W-:Y:S01]  /*7d40*/  @P4 STG.E desc[UR36][R4.64+0x44], R33 ;  /* 0x0000442104004986 */ /* 0x000fe2000c101924 */
[----:B------:R-:W-:-:S03]  /*7d50*/  ISETP.GT.AND P4, PT, R0, 0x18, P1 ;  /* 0x000000180000780c */ /* 0x000fc60000f84270 */
[----:B------:R1:W-:Y:S01]  /*7d60*/  @P5 STG.E desc[UR36][R4.64+0x40], R3 ;  /* 0x0000400304005986 */ /* 0x0003e2000c101924 */
[----:B------:R-:W-:Y:S01]  /*7d70*/  ISETP.GT.AND P5, PT, R0, 0x19, P1 ;  /* 0x000000190000780c */ /* 0x000fe20000fa4270 */
[----:B------:R-:W-:Y:S01]  /*7d80*/  @P2 IMAD.MOV.U32 R6, RZ, RZ, R12 ;  /* 0x000000ffff062224 */ /* 0x000fe200078e000c */
[----:B--2---:R-:W-:Y:S01]  /*7d90*/  @P2 MOV R7, R13 ;  /* 0x0000000d00072202 */ /* 0x004fe20000000f00 */
[----:B0-----:R-:W-:-:S04]  /*7da0*/  FMUL R11, R36, R155 ;  /* 0x0000009b240b7220 */ /* 0x001fc80000400000 */
[----:B------:R0:W-:Y:S01]  /*7db0*/  @P2 STG.E desc[UR36][R6.64+0x40], R9 ;  /* 0x0000400906002986 */ /* 0x0001e2000c101924 */
[----:B------:R-:W-:Y:S01]  /*7dc0*/  ISETP.GT.AND P2, PT, R0, 0x18, P0 ;  /* 0x000000180000780c */ /* 0x000fe20000744270 */
[-C--:B-1----:R-:W-:Y:S01]  /*7dd0*/  FMUL R3, R38, R155.reuse ;  /* 0x0000009b26037220 */ /* 0x082fe20000400000 */
[----:B0-----:R-:W-:Y:S02]  /*7de0*/  @P3 IMAD.MOV.U32 R6, RZ, RZ, R12 ;  /* 0x000000ffff063224 */ /* 0x001fe400078e000c */
[----:B------:R-:W-:Y:S01]  /*7df0*/  FMUL R9, R40, R155 ;  /* 0x0000009b28097220 */ /* 0x000fe20000400000 */
[----:B------:R-:W-:-:S05]  /*7e00*/  @P3 IMAD.MOV.U32 R7, RZ, RZ, R13 ;  /* 0x000000ffff073224 */ /* 0x000fca00078e000d */
[----:B------:R0:W-:Y:S01]  /*7e10*/  @P3 STG.E desc[UR36][R6.64+0x44], R35 ;  /* 0x0000442306003986 */ /* 0x0001e2000c101924 */
[----:B------:R-:W-:-:S03]  /*7e20*/  ISETP.GT.AND P3, PT, R0, 0x19, P0 ;  /* 0x000000190000780c */ /* 0x000fc60000764270 */
[----:B------:R1:W-:Y:S01]  /*7e30*/  @P4 STG.E desc[UR36][R4.64+0x60], R11 ;  /* 0x0000600b04004986 */ /* 0x0003e2000c101924 */
[----:B------:R-:W-:-:S03]  /*7e40*/  ISETP.GT.AND P4, PT, R0, 0x20, P1 ;  /* 0x000000200000780c */ /* 0x000fc60000f84270 */
[----:B------:R-:W-:Y:S01]  /*7e50*/  @P5 STG.E desc[UR36][R4.64+0x64], R37 ;  /* 0x0000642504005986 */ /* 0x000fe2000c101924 */
[----:B------:R-:W-:Y:S02]  /*7e60*/  ISETP.GT.AND P5, PT, R0, 0x21, P1 ;  /* 0x000000210000780c */ /* 0x000fe40000fa4270 */
[----:B0-----:R-:W-:Y:S01]  /*7e70*/  @P2 MOV R6, R12 ;  /* 0x0000000c00062202 */ /* 0x001fe20000000f00 */
[----:B------:R-:W-:Y:S02]  /*7e80*/  @P2 IMAD.MOV.U32 R7, RZ, RZ, R13 ;  /* 0x000000ffff072224 */ /* 0x000fe400078e000d */
[----:B-1----:R-:W-:-:S03]  /*7e90*/  FMUL R11, R42, R155 ;  /* 0x0000009b2a0b7220 */ /* 0x002fc60000400000 */
[----:B------:R0:W-:Y:S01]  /*7ea0*/  @P2 STG.E desc[UR36][R6.64+0x60], R3 ;  /* 0x0000600306002986 */ /* 0x0001e2000c101924 */
[----:B------:R-:W-:Y:S01]  /*7eb0*/  ISETP.GT.AND P2, PT, R0, 0x20, P0 ;  /* 0x000000200000780c */ /* 0x000fe20000744270 */
[----:B0-----:R-:W-:Y:S01]  /*7ec0*/  @P3 IMAD.MOV.U32 R6, RZ, RZ, R12 ;  /* 0x000000ffff063224 */ /* 0x001fe200078e000c */
[----:B------:R-:W-:Y:S01]  /*7ed0*/  @P3 MOV R7, R13 ;  /* 0x0000000d00073202 */ /* 0x000fe20000000f00 */
[----:B------:R-:W-:-:S04]  /*7ee0*/  FMUL R3, R44, R155 ;  /* 0x0000009b2c037220 */ /* 0x000fc80000400000 */
[----:B------:R0:W-:Y:S01]  /*7ef0*/  @P3 STG.E desc[UR36][R6.64+0x64], R39 ;  /* 0x0000642706003986 */ /* 0x0001e2000c101924 */
[----:B------:R-:W-:-:S03]  /*7f00*/  ISETP.GT.AND P3, PT, R0, 0x21, P0 ;  /* 0x000000210000780c */ /* 0x000fc60000764270 */
[----:B------:R1:W-:Y:S01]  /*7f10*/  @P4 STG.E desc[UR36][R4.64+0x80], R9 ;  /* 0x0000800904004986 */ /* 0x0003e2000c101924 */
[----:B------:R-:W-:-:S03]  /*7f20*/  ISETP.GT.AND P4, PT, R0, 0x28, P1 ;  /* 0x000000280000780c */ /* 0x000fc60000f84270 */
[----:B------:R-:W-:Y:S01]  /*7f30*/  @P5 STG.E desc[UR36][R4.64+0x84], R41 ;  /* 0x0000842904005986 */ /* 0x000fe2000c101924 */
[----:B------:R-:W-:Y:S01]  /*7f40*/  ISETP.GT.AND P5, PT, R0, 0x29, P1 ;  /* 0x000000290000780c */ /* 0x000fe20000fa4270 */
[----:B0-----:R-:W-:Y:S02]  /*7f50*/  @P2 IMAD.MOV.U32 R6, RZ, RZ, R12 ;  /* 0x000000ffff062224 */ /* 0x001fe400078e000c */
[----:B------:R-:W-:Y:S02]  /*7f60*/  @P2 IMAD.MOV.U32 R7, RZ, RZ, R13 ;  /* 0x000000ffff072224 */ /* 0x000fe400078e000d */
[----:B-1----:R-:W-:-:S03]  /*7f70*/  FMUL R9, R46, R155 ;  /* 0x0000009b2e097220 */ /* 0x002fc60000400000 */
[----:B------:R0:W-:Y:S01]  /*7f80*/  @P2 STG.E desc[UR36][R6.64+0x80], R11 ;  /* 0x0000800b06002986 */ /* 0x0001e2000c101924 */
[----:B------:R-:W-:Y:S02]  /*7f90*/  ISETP.GT.AND P2, PT, R0, 0x28, P0 ;  /* 0x000000280000780c */ /* 0x000fe40000744270 */
[----:B0-----:R-:W-:Y:S01]  /*7fa0*/  @P3 MOV R6, R12 ;  /* 0x0000000c00063202 */ /* 0x001fe20000000f00 */
[----:B------:R-:W-:Y:S02]  /*7fb0*/  @P3 IMAD.MOV.U32 R7, RZ, RZ, R13 ;  /* 0x000000ffff073224 */ /* 0x000fe400078e000d */
[----:B------:R-:W-:-:S03]  /*7fc0*/  FMUL R11, R48, R155 ;  /* 0x0000009b300b7220 */ /* 0x000fc60000400000 */
[----:B------:R0:W-:Y:S01]  /*7fd0*/  @P3 STG.E desc[UR36][R6.64+0x84], R43 ;  /* 0x0000842b06003986 */ /* 0x0001e2000c101924 */
[----:B------:R-:W-:-:S03]  /*7fe0*/  ISETP.GT.AND P3, PT, R0, 0x29, P0 ;  /* 0x000000290000780c */ /* 0x000fc60000764270 */
[----:B------:R1:W-:Y:S01]  /*7ff0*/  @P4 STG.E desc[UR36][R4.64+0xa0], R3 ;  /* 0x0000a00304004986 */ /* 0x0003e2000c101924 */
[----:B------:R-:W-:-:S03]  /*8000*/  ISETP.GT.AND P4, PT, R0, 0x30, P1 ;  /* 0x000000300000780c */ /* 0x000fc60000f84270 */
[----:B------:R-:W-:Y:S01]  /*8010*/  @P5 STG.E desc[UR36][R4.64+0xa4], R45 ;  /* 0x0000a42d04005986 */ /* 0x000fe2000c101924 */
[----:B------:R-:W-:Y:S01]  /*8020*/  ISETP.GT.AND P5, PT, R0, 0x31, P1 ;  /* 0x000000310000780c */ /* 0x000fe20000fa4270 */
[----:B0-----:R-:W-:Y:S01]  /*8030*/  @P2 IMAD.MOV.U32 R6, RZ, RZ, R12 ;  /* 0x000000ffff062224 */ /* 0x001fe200078e000c */
[----:B------:R-:W-:Y:S01]  /*8040*/  @P2 MOV R7, R13 ;  /* 0x0000000d00072202 */ /* 0x000fe20000000f00 */
[----:B-1----:R-:W-:-:S04]  /*8050*/  FMUL R3, R50, R155 ;  /* 0x0000009b32037220 */ /* 0x002fc80000400000 */
[----:B------:R0:W-:Y:S01]  /*8060*/  @P2 STG.E desc[UR36][R6.64+0xa0], R9 ;  /* 0x0000a00906002986 */ /* 0x0001e2000c101924 */
[----:B------:R-:W-:Y:S01]  /*8070*/  ISETP.GT.AND P2, PT, R0, 0x30, P0 ;  /* 0x000000300000780c */ /* 0x000fe20000744270 */
        /* <DEDUP_REMOVED lines=118> */
[C---:B------:R-:W-:Y:S02]  /*87e0*/  ISETP.GT.AND P4, PT, R0.reuse, 0x71, P0 ;  /* 0x000000710000780c */ /* 0x040fe40000784270 */
[C---:B------:R-:W-:Y:S01]  /*87f0*/  ISETP.GT.AND P0, PT, R0.reuse, 0x79, P0 ;  /* 0x000000790000780c */ /* 0x040fe20000704270 */
[----:B------:R-:W-:Y:S01]  /*8800*/  @P2 STG.E desc[UR36][R4.64+0x1c4], R81 ;  /* 0x0001c45104002986 */ /* 0x000fe2000c101924 */
[C---:B------:R-:W-:Y:S02]  /*8810*/  ISETP.GT.AND P2, PT, R0.reuse, 0x78, P1 ;  /* 0x000000780000780c */ /* 0x040fe40000f44270 */
[----:B------:R-:W-:-:S03]  /*8820*/  ISETP.GT.AND P1, PT, R0, 0x79, P1 ;  /* 0x000000790000780c */ /* 0x000fc60000f24270 */
[----:B0-----:R-:W-:Y:S01]  /*8830*/  @P3 IMAD.MOV.U32 R6, RZ, RZ, R12 ;  /* 0x000000ffff063224 */ /* 0x001fe200078e000c */
[----:B------:R-:W-:Y:S01]  /*8840*/  @P3 MOV R7, R13 ;  /* 0x0000000d00073202 */ /* 0x000fe20000000f00 */
[----:B-1----:R-:W-:-:S04]  /*8850*/  FMUL R11, R86, R155 ;  /* 0x0000009b560b7220 */ /* 0x002fc80000400000 */
[----:B------:R0:W-:Y:S02]  /*8860*/  @P3 STG.E desc[UR36][R6.64+0x1c0], R3 ;  /* 0x0001c00306003986 */ /* 0x0001e4000c101924 */
[----:B0-----:R-:W-:Y:S02]  /*8870*/  @P4 IMAD.MOV.U32 R6, RZ, RZ, R12 ;  /* 0x000000ffff064224 */ /* 0x001fe400078e000c */
[----:B------:R-:W-:-:S05]  /*8880*/  @P4 IMAD.MOV.U32 R7, RZ, RZ, R13 ;  /* 0x000000ffff074224 */ /* 0x000fca00078e000d */
[----:B------:R-:W-:Y:S04]  /*8890*/  @P4 STG.E desc[UR36][R6.64+0x1c4], R83 ;  /* 0x0001c45306004986 */ /* 0x000fe8000c101924 */
[----:B------:R-:W-:Y:S04]  /*88a0*/  @P2 STG.E desc[UR36][R4.64+0x1e0], R9 ;  /* 0x0001e00904002986 */ /* 0x000fe8000c101924 */
[----:B------:R0:W-:Y:S02]  /*88b0*/  @P1 STG.E desc[UR36][R4.64+0x1e4], R85 ;  /* 0x0001e45504001986 */ /* 0x0001e4000c101924 */
[----:B0-----:R-:W-:Y:S01]  /*88c0*/  @P5 MOV R4, R12 ;  /* 0x0000000c00045202 */ /* 0x001fe20000000f00 */
[----:B------:R-:W-:-:S05]  /*88d0*/  @P5 IMAD.MOV.U32 R5, RZ, RZ, R13 ;  /* 0x000000ffff055224 */ /* 0x000fca00078e000d */
[----:B------:R0:W-:Y:S04]  /*88e0*/  @P5 STG.E desc[UR36][R4.64+0x1e0], R11 ;  /* 0x0001e00b04005986 */ /* 0x0001e8000c101924 */
[----:B------:R0:W-:Y:S02]  /*88f0*/  @P0 STG.E desc[UR36][R12.64+0x1e4], R87 ;  /* 0x0001e4570c000986 */ /* 0x0001e4000c101924 */
.L_x_284:
[----:B------:R-:W-:Y:S05]  /*8900*/  BSYNC B0 ;  /* 0x0000000000007941 */ /* 0x000fea0003800000 */
.L_x_32:
[----:B------:R-:W-:Y:S01]  /*8910*/  ULDC UR4, c[0x0][0xc] ;  /* 0x0000030000047ab9 */ /* 0x000fe20000000800 */
[----:B------:R-:W-:Y:S01]  /*8920*/  ULDC UR5, c[0x0][0x10] ;  /* 0x0000040000057ab9 */ /* 0x000fe20000000800 */
[----:B0-----:R-:W0:Y:S01]  /*8930*/  LDC R3, c[0x0][0x14] ;  /* 0x00000500ff037b82 */ /* 0x001e220000000800 */
[----:B------:R-:W-:Y:S01]  /*8940*/  UIMAD.WIDE.U32 UR4, UR4, UR5, URZ ;  /* 0x00000005040472a5 */ /* 0x000fe2000f8e003f */
[----:B------:R-:W-:Y:S01]  /*8950*/  PRMT R0, RZ, 0x7610, R0 ;  /* 0x00007610ff007816 */ /* 0x000fe20000000000 */
[----:B------:R-:W-:Y:S01]  /*8960*/  IMAD.MOV.U32 R23, RZ, RZ, -0x1 ;  /* 0xffffffffff177424 */ /* 0x000fe200078e00ff */
[----:B------:R-:W-:-:S03]  /*8970*/  MOV R154, 0xffffffff ;  /* 0xffffffff009a7802 */ /* 0x000fc60000000f00 */
[----:B0-----:R-:W-:-:S04]  /*8980*/  IMAD.WIDE.U32 R16, R3, UR4, R16 ;  /* 0x0000000403107c25 */ /* 0x001fc8000f8e0010 */
[----:B------:R-:W-:Y:S01]  /*8990*/  IMAD R3, R3, UR5, RZ ;  /* 0x0000000503037c24 */ /* 0x000fe2000f8e02ff */
[----:B------:R-:W-:Y:S02]  /*89a0*/  ULDC.64 UR4, c[0x0][0x650] ;  /* 0x0001940000047ab9 */ /* 0x000fe40000000a00 */
[----:B------:R-:W-:Y:S01]  /*89b0*/  ISETP.GE.U32.AND P0, PT, R16, UR4, PT ;  /* 0x0000000410007c0c */ /* 0x000fe2000bf06070 */
[----:B------:R-:W-:-:S05]  /*89c0*/  IMAD.IADD R17, R17, 0x1, R3 ;  /* 0x0000000111117824 */ /* 0x000fca00078e0203 */
[----:B------:R-:W-:-:S13]  /*89d0*/  ISETP.GE.U32.AND.EX P0, PT, R17, UR5, PT, P0 ;  /* 0x0000000511007c0c */ /* 0x000fda000bf06100 */
[----:B------:R-:W-:Y:S05]  /*89e0*/  @P0 BRA `(.L_x_285) ;  /* 0x0000000400640947 */ /* 0x000fea0003800000 */
[----:B------:R-:W0:Y:S01]  /*89f0*/  S2R R12, SR_CTAID.X ;  /* 0x00000000000c7919 */ /* 0x000e220000002500 */
[----:B--2---:R-:W2:Y:S01]  /*8a00*/  LDC.64 R10, c[0x0][0x628] ;  /* 0x00018a00ff0a7b82 */ /* 0x004ea20000000a00 */
[----:B------:R-:W-:Y:S01]  /*8a10*/  ULDC UR4, c[0x0][0x150] ;  /* 0x0000540000047ab9 */ /* 0x000fe20000000800 */
[----:B------:R-:W-:Y:S01]  /*8a20*/  IMAD.MOV.U32 R8, RZ, RZ, R16 ;  /* 0x000000ffff087224 */ /* 0x000fe200078e0010 */
[----:B------:R-:W0:Y:S01]  /*8a30*/  S2R R24, SR_CTAID.Y ;  /* 0x0000000000187919 */ /* 0x000e220000002600 */
[----:B------:R-:W-:-:S04]  /*8a40*/  MOV R9, R17 ;  /* 0x0000001100097202 */ /* 0x000fc80000000f00 */
[----:B------:R-:W1:Y:S08]  /*8a50*/  LDC R21, c[0x0][0x144] ;  /* 0x00005100ff157b82 */ /* 0x000e700000000800 */
[----:B------:R-:W1:Y:S08]  /*8a60*/  LDC R0, c[0x0][0x630] ;  /* 0x00018c00ff007b82 */ /* 0x000e700000000800 */
[----:B------:R-:W1:Y:S01]  /*8a70*/  LDC.64 R14, c[0x0][0x620] ;  /* 0x00018800ff0e7b82 */ /* 0x000e620000000a00 */
[----:B--2---:R-:W-:-:S04]  /*8a80*/  ISETP.NE.U32.AND P0, PT, R10, RZ, PT ;  /* 0x000000ff0a00720c */ /* 0x004fc80003f05070 */
[----:B------:R-:W-:Y:S02]  /*8a90*/  ISETP.NE.AND.EX P0, PT, R11, RZ, PT, P0 ;  /* 0x000000ff0b00720c */ /* 0x000fe40003f05300 */
[----:B0-----:R-:W-:-:S05]  /*8aa0*/  I2FP.F32.U32 R3, R12 ;  /* 0x0000000c00037245 */ /* 0x001fca0000201000 */
[----:B------:R-:W-:-:S04]  /*8ab0*/  FMUL R3, R3, UR4 ;  /* 0x0000000403037c20 */ /* 0x000fc80008400000 */
[----:B------:R0:W2:Y:S02]  /*8ac0*/  F2I.U32.TRUNC.NTZ R20, R3 ;  /* 0x0000000300147305 */ /* 0x0000a4000020f000 */
[----:B------:R-:W-:Y:S05]  /*8ad0*/  @!P0 BRA `(.L_x_286) ;  /* 0x0000000000288947 */ /* 0x000fea0003800000 */
[----:B0-----:R-:W0:Y:S02]  /*8ae0*/  LDC R3, c[0x0][0x634] ;  /* 0x00018d00ff037b82 */ /* 0x001e240000000800 */
[----:B0-----:R-:W-:-:S05]  /*8af0*/  IADD3 R3, P0, R16, R3, RZ ;  /* 0x0000000310037210 */ /* 0x001fca0007f1e0ff */
[----:B------:R-:W-:-:S04]  /*8b00*/  IMAD.X R13, RZ, RZ, R17, P0 ;  /* 0x000000ffff0d7224 */ /* 0x000fc800000e0611 */
[----:B------:R-:W-:-:S04]  /*8b10*/  IMAD.WIDE.U32 R4, R13, R10, RZ ;  /* 0x0000000a0d047225 */ /* 0x000fc800078e00ff */
[----:B---3--:R-:W-:-:S04]  /*8b20*/  IMAD.WIDE.U32 R6, P0, R3, R11, R4 ;  /* 0x0000000b03067225 */ /* 0x008fc80007800004 */
[----:B------:R-:W-:Y:S01]  /*8b30*/  IMAD.WIDE.U32 R4, R3, R10, RZ ;  /* 0x0000000a03047225 */ /* 0x000fe200078e00ff */
[----:B------:R-:W-:-:S03]  /*8b40*/  MOV R8, R7 ;  /* 0x0000000700087202 */ /* 0x000fc60000000f00 */
[----:B------:R-:W-:Y:S01]  /*8b50*/  IMAD.X R9, RZ, RZ, RZ, P0 ;  /* 0x000000ffff097224 */ /* 0x000fe200000e06ff */
[----:B------:R-:W-:-:S05]  /*8b60*/  IADD3 RZ, P0, R5, R6, RZ ;  /* 0x0000000605ff7210 */ /* 0x000fca0007f1e0ff */
[----:B------:R-:W-:-:S08]  /*8b70*/  IMAD.WIDE.U32.X R8, R13, R11, R8, P0 ;  /* 0x0000000b0d087225 */ /* 0x000fd000000e0408 */
.L_x_286:
[----:B------:R-:W4:Y:S01]  /*8b80*/  LDC.64 R30, c[0x0][0x640] ;  /* 0x00019000ff1e7b82 */ /* 0x000f220000000a00 */
[-CC-:B-1----:R-:W-:Y:S01]  /*8b90*/  SHF.R.U64 R23, R8, R0.reuse, R9.reuse ;  /* 0x0000000008177219 */ /* 0x182fe20000001209 */
[----:B--2---:R-:W-:Y:S01]  /*8ba0*/  IMAD.MOV R20, RZ, RZ, -R20 ;  /* 0x000000ffff147224 */ /* 0x004fe200078e0a14 */
[----:B------:R-:W-:Y:S01]  /*8bb0*/  SHF.R.U32.HI R0, RZ, R0, R9 ;  /* 0x00000000ff007219 */ /* 0x000fe20000011609 */
[----:B------:R-:W-:Y:S01]  /*8bc0*/  ULDC UR4, c[0x0][0x154] ;  /* 0x0000550000047ab9 */ /* 0x000fe20000000800 */
[----:B0-----:R-:W-:Y:S01]  /*8bd0*/  IADD3 R3, P0, RZ, -R23, RZ ;  /* 0x80000017ff037210 */ /* 0x001fe20007f1e0ff */
[----:B------:R-:W-:Y:S02]  /*8be0*/  IMAD R26, R21, R20, R12 ;  /* 0x00000014151a7224 */ /* 0x000fe400078e020c */
[----:B---3--:R-:W0:Y:S01]  /*8bf0*/  LDC R6, c[0x0][0x618] ;  /* 0x00018600ff067b82 */ /* 0x008e220000000800 */
[----:B------:R-:W-:Y:S02]  /*8c00*/  IMAD.MOV.U32 R7, RZ, RZ, 0x1 ;  /* 0x00000001ff077424 */ /* 0x000fe400078e00ff */
[----:B------:R-:W-:-:S04]  /*8c10*/  IMAD.X R5, RZ, RZ, ~R0, P0 ;  /* 0x000000ffff057224 */ /* 0x000fc800000e0e00 */
[-C--:B------:R-:W-:Y:S01]  /*8c20*/  IMAD R0, R5, R14.reuse, RZ ;  /* 0x0000000e05007224 */ /* 0x080fe200078e02ff */
[----:B------:R-:W1:Y:S01]  /*8c30*/  LDC R8, c[0x0][0x608] ;  /* 0x00018200ff087b82 */ /* 0x000e620000000800 */
[----:B------:R-:W-:-:S04]  /*8c40*/  IMAD.WIDE.U32 R4, R3, R14, R16 ;  /* 0x0000000e03047225 */ /* 0x000fc800078e0010 */
[----:B------:R-:W-:Y:S01]  /*8c50*/  IMAD R3, R3, R15, R0 ;  /* 0x0000000f03037224 */ /* 0x000fe200078e0200 */
[----:B------:R-:W-:Y:S02]  /*8c60*/  I2FP.F32.U32 R0, R24 ;  /* 0x0000001800007245 */ /* 0x000fe40000201000 */
[----:B------:R-:W2:Y:S01]  /*8c70*/  LDC R28, c[0x0][0x658] ;  /* 0x00019600ff1c7b82 */ /* 0x000ea20000000800 */
[----:B----4-:R-:W-:Y:S02]  /*8c80*/  ISETP.NE.U32.AND P0, PT, R30, RZ, PT ;  /* 0x000000ff1e00720c */ /* 0x010fe40003f05070 */
[----:B------:R-:W-:Y:S01]  /*8c90*/  IADD3 R3, R5, R3, RZ ;  /* 0x0000000305037210 */ /* 0x000fe20007ffe0ff */
[----:B------:R-:W-:Y:S01]  /*8ca0*/  FMUL R0, R0, UR4 ;  /* 0x0000000400007c20 */ /* 0x000fe20008400000 */
[----:B------:R-:W-:Y:S01]  /*8cb0*/  ISETP.NE.AND.EX P0, PT, R31, RZ, PT, P0 ;  /* 0x000000ff1f00720c */ /* 0x000fe20003f05300 */
[----:B------:R-:W-:Y:S02]  /*8cc0*/  IMAD.MOV.U32 R5, RZ, RZ, -0x1 ;  /* 0xffffffffff057424 */ /* 0x000fe400078e00ff */
[----:B------:R-:W3:Y:S01]  /*8cd0*/  LDC R15, c[0x0][0x148] ;  /* 0x00005200ff0f7b82 */ /* 0x000ee20000000800 */
[-CC-:B0-----:R-:W-:Y:S01]  /*8ce0*/  SHF.R.U64 R12, R4, R6.reuse, R3.reuse ;  /* 0x00000006040c7219 */ /* 0x181fe20000001203 */
[----:B------:R0:W4:Y:S01]  /*8cf0*/  F2I.U32.TRUNC.NTZ R13, R0 ;  /* 0x00000000000d7305 */ /* 0x000122000020f000 */
[----:B------:R-:W-:-:S05]  /*8d00*/  SHF.R.U32.HI R3, RZ, R6, R3 ;  /* 0x00000006ff037219 */ /* 0x000fca0000011603 */
[----:B------:R-:W0:Y:S01]  /*8d10*/  LDC R20, c[0x0][0x600] ;  /* 0x00018000ff147b82 */ /* 0x000e220000000800 */
[-CC-:B-1----:R-:W-:Y:S02]  /*8d20*/  SHF.R.U64 R10, R12, R8.reuse, R3.reuse ;  /* 0x000000080c0a7219 */ /* 0x182fe40000001203 */
[----:B------:R-:W-:-:S05]  /*8d30*/  SHF.R.U32.HI R3, RZ, R8, R3 ;  /* 0x00000008ff037219 */ /* 0x000fca0000011603 */
[----:B------:R-:W1:Y:S01]  /*8d40*/  LDC R21, c[0x0][0x648] ;  /* 0x00019200ff157b82 */ /* 0x000e620000000800 */
[-C--:B--2---:R-:W-:Y:S02]  /*8d50*/  SHF.L.U32 R4, R5, R28.reuse, RZ ;  /* 0x0000001c05047219 */ /* 0x084fe400000006ff */
[-CC-:B------:R-:W-:Y:S02]  /*8d60*/  SHF.R.U64 R14, R10, R28.reuse, R3.reuse ;  /* 0x0000001c0a0e7219 */ /* 0x180fe40000001203 */
[----:B------:R-:W-:Y:S02]  /*8d70*/  SHF.R.U32.HI R5, RZ, R28, R3 ;  /* 0x0000001cff057219 */ /* 0x000fe40000011603 */
[----:B------:R-:W-:Y:S01]  /*8d80*/  LOP3.LUT R153, RZ, R4, RZ, 0x33, !PT ;  /* 0x00000004ff997212 */ /* 0x000fe200078e33ff */
[----:B------:R-:W2:Y:S01]  /*8d90*/  LDC R25, c[0x0][0x638] ;  /* 0x00018e00ff197b82 */ /* 0x000ea20000000800 */
[----:B------:R-:W-:Y:S02]  /*8da0*/  SHF.L.U32 R28, R7, R28, RZ ;  /* 0x0000001c071c7219 */ /* 0x000fe400000006ff */
[----:B------:R-:W-:-:S05]  /*8db0*/  MOV R4, R14 ;  /* 0x0000000e00047202 */ /* 0x000fca0000000f00 */
[----:B------:R-:W0:Y:S01]  /*8dc0*/  LDC R27, c[0x0][0x610] ;  /* 0x00018400ff1b7b82 */ /* 0x000e220000000800 */
[----:B----4-:R-:W-:Y:S05]  /*8dd0*/  @!P0 BRA `(.L_x_287) ;  /* 0x0000000000288947 */ /* 0x010fea0003800000 */
        /* <DEDUP_REMOVED lines=10> */
.L_x_287:
[----:B------:R-:W-:Y:S01]  /*8e80*/  ISETP.NE.AND P0, PT, R2, 0x1, PT ;  /* 0x000000010200780c */ /* 0x000fe20003f05270 */
[----:B------:R-:W-:Y:S01]  /*8e90*/  IMAD.MOV R13, RZ, RZ, -R13 ;  /* 0x000000ffff0d7224 */ /* 0x000fe200078e0a0d */
[----:B01----:R-:W-:Y:S01]  /*8ea0*/  SHF.R.U64 R0, R4, R21, R5 ;  /* 0x0000001504007219 */ /* 0x003fe20000001205 */
[----:B------:R-:W-:Y:S01]  /*8eb0*/  VIADD R5, R20, 0xffffffff ;  /* 0xffffffff14057836 */ /* 0x000fe20000000000 */
[----:B------:R-:W-:Y:S02]  /*8ec0*/  LOP3.LUT R153, R10, R153, RZ, 0xc0, !PT ;  /* 0x000000990a997212 */ /* 0x000fe400078ec0ff */
[----:B------:R-:W-:Y:S02]  /*8ed0*/  IADD3 R3, -R0, RZ, RZ ;  /* 0x000000ff00037210 */ /* 0x000fe40007ffe1ff */
[----:B------:R-:W-:Y:S01]  /*8ee0*/  LOP3.LUT R5, R12, R5, RZ, 0xc0, !PT ;  /* 0x000000050c057212 */ /* 0x000fe200078ec0ff */
[----:B------:R-:W-:Y:S02]  /*8ef0*/  IMAD R153, R28, R0, R153 ;  /* 0x000000001c997224 */ /* 0x000fe400078e0299 */
[----:B--2---:R-:W-:-:S02]  /*8f00*/  IMAD R0, R3, R25, R14 ;  /* 0x0000001903007224 */ /* 0x004fc400078e020e */
[----:B---3--:R-:W-:Y:S02]  /*8f10*/  @P0 IMAD R26, R15, R13, R24 ;  /* 0x0000000d0f1a0224 */ /* 0x008fe400078e0218 */
[----:B------:R-:W-:Y:S02]  /*8f20*/  IMAD R4, R0, R20, R5 ;  /* 0x0000001400047224 */ /* 0x000fe400078e0205 */
[----:B------:R-:W-:Y:S02]  /*8f30*/  IMAD R153, R153, R27, R26 ;  /* 0x0000001b99997224 */ /* 0x000fe400078e021a */
[----:B------:R-:W-:-:S03]  /*8f40*/  IMAD.MOV.U32 R3, RZ, RZ, 0x1 ;  /* 0x00000001ff037424 */ /* 0x000fc600078e00ff */
[----:B------:R-:W-:Y:S02]  /*8f50*/  SEL R154, R4, R153, !P0 ;  /* 0x00000099049a7207 */ /* 0x000fe40004000000 */
[----:B------:R-:W-:Y:S02]  /*8f60*/  PRMT R0, R3, 0x7610, R0 ;  /* 0x0000761003007816 */ /* 0x000fe40000000000 */
[----:B------:R-:W-:-:S07]  /*8f70*/  SEL R153, R153, R4, !P0 ;  /* 0x0000000499997207 */ /* 0x000fce0004000000 */
.L_x_285:
[----:B------:R-:W-:-:S13]  /*8f80*/  LOP3.LUT P0, RZ, R0, 0xff, RZ, 0xc0, !PT ;  /* 0x000000ff00ff7812 */ /* 0x000fda000780c0ff */
[----:B------:R-:W-:Y:S05]  /*8f90*/  @P0 BRA `(.L_x_288) ;  /* 0xffffff8000a00947 */ /* 0x000fea000383ffff */
[----:B------:R-:W-:Y:S05]  /*8fa0*/  EXIT ;  /* 0x000000000000794d */ /* 0x000fea0003800000 */
.L_x_7:
        /* <DEDUP_REMOVED lines=9> */
[----:B------:R-:W-:Y:S01]  /*9040*/  IMAD.MOV.U32 R12, RZ, RZ, R16 ;  /* 0x000000ffff0c7224 */ /* 0x000fe200078e0010 */
[----:B------:R-:W-:-:S06]  /*9050*/  MOV R13, R17 ;  /* 0x00000011000d7202 */ /* 0x000fcc0000000f00 */
        /* <DEDUP_REMOVED lines=15> */
.L_x_290:
[----:B------:R-:W0:Y:S01]  /*9150*/  LDC.64 R28, c[0x0][0x640] ;  /* 0x00019000ff1c7b82 */ /* 0x000e220000000a00 */
[-CC-:B------:R-:W-:Y:S01]  /*9160*/  SHF.R.U64 R22, R12, R6.reuse, R13.reuse ;  /* 0x000000060c167219 */ /* 0x180fe2000000120d */
[----:B------:R-:W-:Y:S01]  /*9170*/  IMAD.MOV.U32 R30, RZ, RZ, 0x1 ;  /* 0x00000001ff1e7424 */ /* 0x000fe200078e00ff */
[----:B------:R-:W-:Y:S02]  /*9180*/  SHF.R.U32.HI R6, RZ, R6, R13 ;  /* 0x00000006ff067219 */ /* 0x000fe4000001160d */
        /* <DEDUP_REMOVED lines=8> */
[----:B------:R-:W-:Y:S01]  /*9210*/  IMAD.IADD R9, R9, 0x1, R11 ;  /* 0x0000000109097824 */ /* 0x000fe200078e020b */
[----:B0-----:R-:W-:-:S04]  /*9220*/  ISETP.NE.U32.AND P0, PT, R28, RZ, PT ;  /* 0x000000ff1c00720c */ /* 0x001fc80003f05070 */
[----:B------:R-:W-:Y:S02]  /*9230*/  ISETP.NE.AND.EX P0, PT, R29, RZ, PT, P0 ;  /* 0x000000ff1d00720c */ /* 0x000fe40003f05300 */
[----:B------:R-:W0:Y:S01]  /*9240*/  LDC R20, c[0x0][0x600] ;  /* 0x00018000ff147b82 */ /* 0x000e220000000800 */
[-CC-:B-1----:R-:W-:Y:S02]  /*9250*/  SHF.R.U64 R14, R8, R10.reuse, R9.reuse ;  /* 0x0000000a080e7219 */ /* 0x182fe40000001209 */
[----:B------:R-:W-:Y:S02]  /*9260*/  SHF.R.U32.HI R9, RZ, R10, R9 ;  /* 0x0000000aff097219 */ /* 0x000fe40000011609 */
[----:B------:R-:W-:-:S03]  /*9270*/  MOV R8, 0xffffffff ;  /* 0xffffffff00087802 */ /* 0x000fc60000000f00 */
[----:B------:R-:W1:Y:S01]  /*9280*/  LDC R26, c[0x0][0x648] ;  /* 0x00019200ff1a7b82 */ /* 0x000e620000000800 */
[-CC-:B--2---:R-:W-:Y:S02]  /*9290*/  SHF.R.U64 R21, R14, R12.reuse, R9.reuse ;  /* 0x0000000c0e157219 */ /* 0x184fe40000001209 */
[----:B------:R-:W-:-:S05]  /*92a0*/  SHF.R.U32.HI R6, RZ, R12, R9 ;  /* 0x0000000cff067219 */ /* 0x000fca0000011609 */
[----:B------:R-:W2:Y:S01]  /*92b0*/  LDC R27, c[0x0][0x638] ;  /* 0x00018e00ff1b7b82 */ /* 0x000ea20000000800 */
[-C--:B---3--:R-:W-:Y:S02]  /*92c0*/  SHF.L.U32 R8, R8, R25.reuse, RZ ;  /* 0x0000001908087219 */ /* 0x088fe400000006ff */
[-CC-:B------:R-:W-:Y:S02]  /*92d0*/  SHF.R.U64 R23, R21, R25.reuse, R6.reuse ;  /* 0x0000001915177219 */ /* 0x180fe40000001206 */
[----:B------:R-:W-:Y:S02]  /*92e0*/  LOP3.LUT R32, RZ, R8, RZ, 0x33, !PT ;  /* 0x00000008ff207212 */ /* 0x000fe400078e33ff */
[----:B------:R-:W-:Y:S01]  /*92f0*/  SHF.R.U32.HI R9, RZ, R25, R6 ;  /* 0x00000019ff097219 */ /* 0x000fe20000011606 */
[----:B------:R-:W3:Y:S01]  /*9300*/  LDC R31, c[0x0][0x610] ;  /* 0x00018400ff1f7b82 */ /* 0x000ee20000000800 */
[----:B------:R-:W-:Y:S01]  /*9310*/  IMAD.MOV.U32 R8, RZ, RZ, R23 ;  /* 0x000000ffff087224 */ /* 0x000fe200078e0017 */
[----:B------:R-:W-:Y:S06]  /*9320*/  @!P0 BRA `(.L_x_291) ;  /* 0x0000000000288947 */ /* 0x000fec0003800000 */
[----:B------:R-:W4:Y:S02]  /*9330*/  LDC R6, c[0x0][0x64c] ;  /* 0x00019300ff067b82 */ /* 0x000f240000000800 */
[----:B----4-:R-:W-:-:S04]  /*9340*/  IADD3 R13, P0, R23, R6, RZ ;  /* 0x00000006170d7210 */ /* 0x010fc80007f1e0ff */
[----:B------:R-:W-:-:S05]  /*9350*/  IADD3.X R15, RZ, R9, RZ, P0, !PT ;  /* 0x00000009ff0f7210 */ /* 0x000fca00007fe4ff */
[----:B------:R-:W-:-:S04]  /*9360*/  IMAD.WIDE.U32 R8, R15, R28, RZ ;  /* 0x0000001c0f087225 */ /* 0x000fc800078e00ff */
[----:B------:R-:W-:-:S04]  /*9370*/  IMAD.WIDE.U32 R10, P0, R13, R29, R8 ;  /* 0x0000001d0d0a7225 */ /* 0x000fc80007800008 */
[----:B------:R-:W-:-:S04]  /*9380*/  IMAD.WIDE.U32 R8, R13, R28, RZ ;  /* 0x0000001c0d087225 */ /* 0x000fc800078e00ff */
[----:B------:R-:W-:Y:S01]  /*9390*/  IMAD.X R13, RZ, RZ, RZ, P0 ;  /* 0x000000ffff0d7224 */ /* 0x000fe200000e06ff */
[----:B------:R-:W-:Y:S01]  /*93a0*/  IADD3 RZ, P0, R9, R10, RZ ;  /* 0x0000000a09ff7210 */ /* 0x000fe20007f1e0ff */
[----:B------:R-:W-:-:S04]  /*93b0*/  IMAD.MOV.U32 R12, RZ, RZ, R11 ;  /* 0x000000ffff0c7224 */ /* 0x000fc800078e000b */
[----:B------:R-:W-:-:S08]  /*93c0*/  IMAD.WIDE.U32.X R8, R15, R29, R12, P0 ;  /* 0x0000001d0f087225 */ /* 0x000fd000000e040c */
.L_x_291:
[----:B------:R-:W-:Y:S02]  /*93d0*/  ISETP.NE.AND P0, PT, R2, 0x1, PT ;  /* 0x000000010200780c */ /* 0x000fe40003f05270 */
[----:B-1----:R-:W-:Y:S02]  /*93e0*/  SHF.R.U64 R6, R8, R26, R9 ;  /* 0x0000001a08067219 */ /* 0x002fe40000001209 */
[----:B------:R-:W-:Y:S02]  /*93f0*/  SHF.L.U32 R30, R30, R25, RZ ;  /* 0x000000191e1e7219 */ /* 0x000fe400000006ff */
[----:B------:R-:W-:Y:S01]  /*9400*/  LOP3.LUT R5, R21, R32, RZ, 0xc0, !PT ;  /* 0x0000002015057212 */ /* 0x000fe200078ec0ff */
[----:B------:R-:W-:Y:S01]  /*9410*/  IMAD.MOV R8, RZ, RZ, -R6 ;  /* 0x000000ffff087224 */ /* 0x000fe200078e0a06 */
[----:B0-----:R-:W-:-:S03]  /*9420*/  IADD3 R9, R20, -0x1, RZ ;  /* 0xffffffff14097810 */ /* 0x001fc60007ffe0ff */
[----:B------:R-:W-:Y:S01]  /*9430*/  IMAD R6, R30, R6, R5 ;  /* 0x000000061e067224 */ /* 0x000fe200078e0205 */
[----:B------:R-:W-:Y:S01]  /*9440*/  LOP3.LUT R5, R14, R9, RZ, 0xc0, !PT ;  /* 0x000000090e057212 */ /* 0x000fe200078ec0ff */
[----:B------:R-:W-:Y:S02]  /*9450*/  @P0 IMAD R3, R7, R24, R4 ;  /* 0x0000001807030224 */ /* 0x000fe400078e0204 */
[----:B--2---:R-:W-:Y:S02]  /*9460*/  IMAD R4, R8, R27, R23 ;  /* 0x0000001b08047224 */ /* 0x004fe400078e0217 */
[----:B---3--:R-:W-:Y:S01]  /*9470*/  IMAD R3, R6, R31, R3 ;  /* 0x0000001f06037224 */ /* 0x008fe200078e0203 */
[----:B------:R-:W-:Y:S01]  /*9480*/  MOV R6, R22 ;  /* 0x0000001600067202 */ /* 0x000fe20000000f00 */
[----:B------:R-:W-:Y:S02]  /*9490*/  IMAD R4, R4, R20, R5 ;  /* 0x0000001404047224 */ /* 0x000fe400078e0205 */
[----:B------:R-:W-:-:S03]  /*94a0*/  IMAD.MOV.U32 R8, RZ, RZ, 0x1 ;  /* 0x00000001ff087424 */ /* 0x000fc600078e00ff */
[----:B------:R-:W-:Y:S02]  /*94b0*/  SEL R21, R4, R3, !P0 ;  /* 0x0000000304157207 */ /* 0x000fe40004000000 */
[----:B------:R-:W-:-:S07]  /*94c0*/  SEL R20, R3, R4, !P0 ;  /* 0x0000000403147207 */ /* 0x000fce0004000000 */
.L_x_289:
[----:B------:R-:W-:-:S08]  /*94d0*/  NOP ;  /* 0x0000000000007918 */ /* 0x000fd00000000000 */
[----:B------:R-:W0:-:S00]  /*94e0*/  USETMAXREG.DEALLOC.CTAPOOL 0x28 ;  /* 0x00000028000079c8 */ /* 0x000e0000080e0500 */
[----:B0-----:R-:W-:-:S13]  /*94f0*/  ISETP.NE.AND P0, PT, R0, RZ, PT ;  /* 0x000000ff0000720c */ /* 0x001fda0003f05270 */
[----:B------:R-:W-:Y:S05]  /*9500*/  @P0 EXIT ;  /* 0x000000000000094d */ /* 0x000fea0003800000 */
[----:B------:R-:W-:Y:S01]  /*9510*/  LOP3.LUT P0, RZ, R8, 0xff, RZ, 0xc0, !PT ;  /* 0x000000ff08ff7812 */ /* 0x000fe2000780c0ff */
[----:B------:R-:W-:Y:S02]  /*9520*/  IMAD.MOV.U32 R0, RZ, RZ, 0x1 ;  /* 0x00000001ff007424 */ /* 0x000fe400078e00ff */
[----:B------:R-:W-:-:S10]  /*9530*/  IMAD.MOV.U32 R3, RZ, RZ, RZ ;  /* 0x000000ffff037224 */ /* 0x000fd400078e00ff */
[----:B------:R-:W-:Y:S05]  /*9540*/  @!P0 BRA `(.L_x_292) ;  /* 0x0000000c00488947 */ /* 0x000fea0003800000 */
[----:B------:R-:W0:Y:S01]  /*9550*/  LDC R0, c[0x0][0x28c] ;  /* 0x0000a300ff007b82 */ /* 0x000e220000000800 */
[----:B------:R-:W1:Y:S01]  /*9560*/  S2R R11, SR_CgaCtaId ;  /* 0x00000000000b7919 */ /* 0x000e620000008800 */
[----:B------:R-:W-:Y:S01]  /*9570*/  ULDC UR5, c[0x0][0x600] ;  /* 0x0001800000057ab9 */ /* 0x000fe20000000800 */
[----:B------:R-:W-:Y:S01]  /*9580*/  ULDC UR4, c[0x0][0xc] ;  /* 0x0000030000047ab9 */ /* 0x000fe20000000800 */
[----:B------:R-:W-:Y:S01]  /*9590*/  UIADD3 UR16, UR5, -0x1, URZ ;  /* 0xffffffff05107890 */ /* 0x000fe2000fffe03f */
[----:B------:R-:W-:Y:S01]  /*95a0*/  BSSY B0, `(.L_x_292) ;  /* 0x00000cc000007945 */ /* 0x000fe20003800000 */
[----:B------:R-:W-:Y:S01]  /*95b0*/  ULDC UR6, c[0x0][0x658] ;  /* 0x0001960000067ab9 */ /* 0x000fe20000000800 */
[----:B------:R-:W-:Y:S01]  /*95c0*/  ULDC UR5, c[0x0][0x10] ;  /* 0x0000040000057ab9 */ /* 0x000fe20000000800 */
[----:B------:R-:W-:Y:S01]  /*95d0*/  UMOV UR7, 0xffffffff ;  /* 0xffffffff00077882 */ /* 0x000fe20000000000 */
[----:B------:R-:W-:Y:S01]  /*95e0*/  UMOV UR8, 0x1 ;  /* 0x0000000100087882 */ /* 0x000fe20000000000 */
[----:B------:R-:W-:Y:S01]  /*95f0*/  UIMAD.WIDE.U32 UR4, UR4, UR5, URZ ;  /* 0x00000005040472a5 */ /* 0x000fe2000f8e003f */
[----:B------:R-:W-:Y:S01]  /*9600*/  IMAD.MOV.U32 R9, RZ, RZ, 0x1 ;  /* 0x00000001ff097424 */ /* 0x000fe200078e00ff */
[----:B------:R-:W-:Y:S01]  /*9610*/  USHF.L.U32 UR7, UR7, UR6, URZ ;  /* 0x0000000607077299 */ /* 0x000fe2000800063f */
[----:B------:R-:W-:Y:S01]  /*9620*/  LOP3.LUT R13, R19, 0x2, RZ, 0xfc, !PT ;  /* 0x00000002130d7812 */ /* 0x000fe200078efcff */
[----:B------:R-:W-:-:S02]  /*9630*/  USHF.L.U32 UR18, UR8, UR6, URZ ;  /* 0x0000000608127299 */ /* 0x000fc4000800063f */
[----:B------:R-:W-:Y:S01]  /*9640*/  ULOP3.LUT UR17, URZ, UR7, URZ, 0x33, !UPT ;  /* 0x000000073f117292 */ /* 0x000fe2000f8e333f */
[----:B------:R-:W-:Y:S01]  /*9650*/  ULDC UR6, c[0x0][0x14] ;  /* 0x0000050000067ab9 */ /* 0x000fe20000000800 */
[----:B------:R-:W-:Y:S01]  /*9660*/  ULDC.64 UR22, c[0x0][0x198] ;  /* 0x0000660000167ab9 */ /* 0x000fe20000000a00 */
[----:B------:R-:W-:Y:S02]  /*9670*/  UIMAD.WIDE.U32 UR20, UR4, UR6, URZ ;  /* 0x00000006041472a5 */ /* 0x000fe4000f8e003f */
[----:B------:R-:W-:Y:S01]  /*9680*/  UIMAD UR13, UR5, UR6, URZ ;  /* 0x00000006050d72a4 */ /* 0x000fe2000f8e023f */
[----:B0-----:R-:W-:-:S03]  /*9690*/  IADD3 R0, R0, 0x1f, RZ ;  /* 0x0000001f00007810 */ /* 0x001fc60007ffe0ff */
[----:B------:R-:W-:Y:S01]  /*96a0*/  UIADD3 UR13, UR21, UR13, URZ ;  /* 0x0000000d150d7290 */ /* 0x000fe2000fffe03f */
[----:B------:R-:W-:-:S04]  /*96b0*/  SHF.R.S32.HI R3, RZ, 0x1f, R0 ;  /* 0x0000001fff037819 */ /* 0x000fc80000011400 */
[----:B------:R-:W-:Y:S01]  /*96c0*/  LEA.HI R8, R3, R0, RZ, 0x5 ;  /* 0x0000000003087211 */ /* 0x000fe200078f28ff */
[C---:B-1----:R-:W-:Y:S01]  /*96d0*/  IMAD.SHL.U32 R10, R11.reuse, 0x20, RZ ;  /* 0x000000200b0a7824 */ /* 0x042fe200078e00ff */
[----:B------:R-:W-:Y:S01]  /*96e0*/  MOV R3, RZ ;  /* 0x000000ff00037202 */ /* 0x000fe20000000f00 */
[----:B------:R-:W-:Y:S01]  /*96f0*/  IMAD.SHL.U32 R11, R11, 0x400, RZ ;  /* 0x000004000b0b7824 */ /* 0x000fe200078e00ff */
[----:B------:R-:W-:Y:S01]  /*9700*/  SHF.R.S32.HI R8, RZ, 0x5, R8 ;  /* 0x00000005ff087819 */ /* 0x000fe20000011408 */
[----:B------:R-:W-:Y:S01]  /*9710*/  IMAD.MOV.U32 R0, RZ, RZ, 0x1 ;  /* 0x00000001ff007424 */ /* 0x000fe200078e00ff */
[----:B------:R-:W-:Y:S02]  /*9720*/  LOP3.LUT R10, R10, 0x60, RZ, 0xc0, !PT ;  /* 0x000000600a0a7812 */ /* 0x000fe400078ec0ff */
[----:B------:R-:W-:Y:S02]  /*9730*/  LOP3.LUT R11, R11, 0xc00, RZ, 0xc0, !PT ;  /* 0x00000c000b0b7812 */ /* 0x000fe400078ec0ff */
[----:B------:R-:W-:-:S07]  /*9740*/  IADD3 R12, R8, 0x1, RZ ;  /* 0x00000001080c7810 */ /* 0x000fce0007ffe0ff */
.L_x_303:
[----:B------:R-:W-:-:S03]  /*9750*/  UMOV UR4, 0xffffffff ;  /* 0xffffffff00047882 */ /* 0x000fc60000000000 */
[----:B------:R-:W-:Y:S05]  /*9760*/  BRA.DIV UR4, `(.L_x_293) ;  /* 0x0000000e04a87947 */ /* 0x000fea000b800000 */
[----:B------:R-:W-:-:S13]  /*9770*/  ELECT P6, URZ, PT ;  /* 0x00000000003f782f */ /* 0x000fda00038c0000 */
.L_x_314:
[----:B------:R-:W0:Y:S01]  /*9780*/  LDC R4, c[0x0][0x28c] ;  /* 0x0000a300ff047b82 */ /* 0x000e220000000800 */
[----:B------:R-:W-:Y:S01]  /*9790*/  BSSY B1, `(.L_x_294) ;  /* 0x0000038000017945 */ /* 0x000fe20003800000 */
[----:B0-----:R-:W-:-:S13]  /*97a0*/  ISETP.LT.OR P6, PT, R4, 0x1, !P6 ;  /* 0x000000010400780c */ /* 0x001fda00077c1670 */
[----:B------:R-:W-:Y:S05]  /*97b0*/  @P6 BRA `(.L_x_295) ;  /* 0x0000000000d46947 */ /* 0x000fea0003800000 */
[----:B------:R-:W-:Y:S01]  /*97c0*/  IMAD.SHL.U32 R22, R20, 0x100, RZ ;  /* 0x0000010014167824 */ /* 0x000fe200078e00ff */
[----:B------:R-:W-:Y:S01]  /*97d0*/  MOV R24, RZ ;  /* 0x000000ff00187202 */ /* 0x000fe20000000f00 */
[----:B------:R-:W-:Y:S01]  /*97e0*/  IMAD R21, R21, 0x80, R10 ;  /* 0x0000008015157824 */ /* 0x000fe200078e020a */
[----:B------:R-:W-:Y:S01]  /*97f0*/  MOV R14, R3 ;  /* 0x00000003000e7202 */ /* 0x000fe20000000f00 */
[----:B------:R-:W-:Y:S02]  /*9800*/  IMAD.MOV.U32 R4, RZ, RZ, R12 ;  /* 0x000000ffff047224 */ /* 0x000fe400078e000c */
[----:B------:R-:W-:-:S07]  /*9810*/  IMAD.MOV.U32 R5, RZ, RZ, R0 ;  /* 0x000000ffff057224 */ /* 0x000fce00078e0000 */
.L_x_298:
[----:B------:R-:W0:Y:S01]  /*9820*/  S2R R20, SR_CgaCtaId ;  /* 0x0000000000147919 */ /* 0x000e220000008800 */
[----:B------:R-:W-:Y:S02]  /*9830*/  MOV R7, 0x400 ;  /* 0x0000040000077802 */ /* 0x000fe40000000f00 */
[----:B------:R-:W-:-:S13]  /*9840*/  LOP3.LUT P1, RZ, R18, 0x7f, RZ, 0xc0, !PT ;  /* 0x0000007f12ff7812 */ /* 0x000fda000782c0ff */
[----:B------:R-:W1:Y:S01]  /*9850*/  @!P1 LDC R15, c[0x0][0x500] ;  /* 0x00014000ff0f9b82 */ /* 0x000e620000000800 */
[----:B0-----:R-:W-:Y:S02]  /*9860*/  LEA R23, R20, R7, 0x18 ;  /* 0x0000000714177211 */ /* 0x001fe400078ec0ff */
[----:B------:R-:W-:-:S03]  /*9870*/  SHF.L.U32 R7, R5, 0x1f, RZ ;  /* 0x0000001f05077819 */ /* 0x000fc600000006ff */
[----:B------:R-:W-:-:S04]  /*9880*/  IMAD R20, R14, 0x8, R23 ;  /* 0x000000080e147824 */ /* 0x000fc800078e0217 */
[----:B------:R-:W0:Y:S02]  /*9890*/  SYNCS.PHASECHK.TRANS64.TRYWAIT P0, [R20+URZ+0x20], R7 ;  /* 0x00002007140075a7 */ /* 0x000e24000800017f */
[----:B01----:R-:W-:Y:S05]  /*98a0*/  @!P0 BRA `(.L_x_296) ;  /* 0x0000000c00788947 */ /* 0x003fea0003800000 */
.L_x_315:
[----:B0-----:R-:W-:Y:S01]  /*98b0*/  PRMT R7, R13, 0x9910, RZ ;  /* 0x000099100d077816 */ /* 0x001fe200000000ff */
[----:B------:R0:W-:Y:S03]  /*98c0*/  @!P1 SYNCS.ARRIVE.TRANS64 RZ, [R20+URZ], R15 ;  /* 0x0000000f14ff99a7 */ /* 0x0001e6000800003f */
[----:B------:R-:W-:-:S13]  /*98d0*/  ISETP.NE.AND P0, PT, R7, 0x2, PT ;  /* 0x000000020700780c */ /* 0x000fda0003f05270 */
[----:B0-----:R-:W-:Y:S05]  /*98e0*/  @P0 BRA `(.L_x_297) ;  /* 0x0000000000040947 */ /* 0x001fea0003800000 */
[----:B------:R-:W-:Y:S01]  /*98f0*/  BPT.TRAP 0x1 ;  /* 0x000000040000795c */ /* 0x000fe20000300000 */
.L_x_297:
[C---:B------:R-:W-:Y:S01]  /*9900*/  IMAD R7, R14.reuse, 0x1000, R11 ;  /* 0x000010000e077824 */ /* 0x040fe200078e020b */
[----:B------:R-:W-:Y:S01]  /*9910*/  LEA R15, R14, R23, 0xf ;  /* 0x000000170e0f7211 */ /* 0x000fe200078e78ff */
[----:B------:R-:W-:Y:S01]  /*9920*/  UIADD3 UR4, UP0, UR22, 0xf0, URZ ;  /* 0x000000f016047890 */ /* 0x000fe2000ff1e03f */
[----:B------:R-:W-:Y:S01]  /*9930*/  R2UR UR9, R20 ;  /* 0x00000000140972ca */ /* 0x000fe200000e0000 */
[----:B------:R-:W-:Y:S01]  /*9940*/  IMAD R7, R7, 0x4, R23 ;  /* 0x0000000407077824 */ /* 0x000fe200078e0217 */
[----:B------:R-:W-:Y:S01]  /*9950*/  R2UR UR5, R15 ;  /* 0x000000000f0572ca */ /* 0x000fe200000e0000 */
[----:B------:R-:W-:Y:S01]  /*9960*/  UIADD3 UR24, UP1, UR22, 0x1f0, URZ ;  /* 0x000001f016187890 */ /* 0x000fe2000ff3e03f */
[----:B------:R-:W-:Y:S01]  /*9970*/  R2UR UR11, R22 ;  /* 0x00000000160b72ca */ /* 0x000fe200000e0000 */
[----:B------:R-:W-:Y:S01]  /*9980*/  VIADD R14, R14, 0x1 ;  /* 0x000000010e0e7836 */ /* 0x000fe20000000000 */
[----:B------:R-:W-:Y:S01]  /*9990*/  R2UR UR8, R7 ;  /* 0x00000000070872ca */ /* 0x000fe200000e0000 */
[----:B------:R-:W-:Y:S01]  /*99a0*/  UIADD3.X UR25, URZ, UR23, URZ, UP1, !UPT ;  /* 0x000000173f197290 */ /* 0x000fe20008ffe43f */
[----:B------:R-:W-:Y:S01]  /*99b0*/  R2UR UR10, R24 ;  /* 0x00000000180a72ca */ /* 0x000fe200000e0000 */
[----:B------:R-:W-:Y:S01]  /*99c0*/  UMOV UR6, 0x0 ;  /* 0x0000000000067882 */ /* 0x000fe20000000000 */
[----:B------:R-:W-:Y:S01]  /*99d0*/  R2UR UR12, R6 ;  /* 0x00000000060c72ca */ /* 0x000fe200000e0000 */
[----:B------:R-:W-:Y:S01]  /*99e0*/  UMOV UR7, 0x10000000 ;  /* 0x1000000000077882 */ /* 0x000fe20000000000 */
[----:B------:R-:W-:Y:S01]  /*99f0*/  IADD3 R4, R4, -0x1, RZ ;  /* 0xffffffff04047810 */ /* 0x000fe20007ffe0ff */
[----:B------:R-:W-:Y:S01]  /*9a00*/  UMOV UR26, 0xf0000 ;  /* 0x000f0000001a7882 */ /* 0x000fe20000000000 */
[----:B------:R-:W-:Y:S01]  /*9a10*/  R2UR UR19, R21 ;  /* 0x00000000151372ca */ /* 0x000fe200000e0000 */
[----:B------:R-:W-:Y:S01]  /*9a20*/  UIADD3 UR14, UR5, 0x100, URZ ;  /* 0x00000100050e7890 */ /* 0x000fe2000fffe03f */
[----:B------:R-:W-:Y:S01]  /*9a30*/  ISETP.GT.AND P1, PT, R4, 0x1, PT ;  /* 0x000000010400780c */ /* 0x000fe20003f24270 */
[----:B------:R-:W-:Y:S01]  /*9a40*/  UIADD3.X UR5, URZ, UR23, URZ, UP0, !UPT ;  /* 0x000000173f057290 */ /* 0x000fe200087fe43f */
[----:B------:R-:W-:Y:S01]  /*9a50*/  ISETP.NE.AND P0, PT, R14, 0x4, PT ;  /* 0x000000040e00780c */ /* 0x000fe20003f05270 */
[----:B------:R-:W-:Y:S01]  /*9a60*/  UIADD3 UR15, UR8, 0x20100, URZ ;  /* 0x00020100080f7890 */ /* 0x000fe2000fffe03f */
[----:B------:R-:W-:-:S02]  /*9a70*/  VIADD R24, R24, 0x20 ;  /* 0x0000002018187836 */ /* 0x000fc40000000000 */
[----:B------:R-:W-:Y:S01]  /*9a80*/  UMOV UR8, UR14 ;  /* 0x0000000e00087c82 */ /* 0x000fe20008000000 */
[----:B------:R-:W-:Y:S02]  /*9a90*/  SEL R20, RZ, 0x1, P0 ;  /* 0x00000001ff147807 */ /* 0x000fe40000000000 */
[----:B------:R-:W-:Y:S01]  /*9aa0*/  SEL R14, R14, RZ, P0 ;  /* 0x000000ff0e0e7207 */ /* 0x000fe20000000000 */
[----:B------:R0:W-:Y:S01]  /*9ab0*/  UTMALDG.3D [UR8], [UR4], desc[UR6] ;  /* 0x00000608040075b4 */ /* 0x0001e20008011000 */
[----:B------:R-:W-:Y:S01]  /*9ac0*/  LOP3.LUT R5, R5, R20, RZ, 0x3c, !PT ;  /* 0x0000001405057212 */ /* 0x000fe200078e3cff */
[----:B0-----:R-:W-:Y:S01]  /*9ad0*/  UMOV UR8, UR15 ;  /* 0x0000000f00087c82 */ /* 0x001fe20008000000 */
[----:B------:R-:W-:Y:S02]  /*9ae0*/  UMOV UR11, UR19 ;  /* 0x00000013000b7c82 */ /* 0x000fe40008000000 */
[----:B------:R0:W-:Y:S02]  /*9af0*/  UTMALDG.3D.MULTICAST [UR8], [UR24], UR26, desc[UR6] ;  /* 0x00000608180073b4 */ /* 0x0001e4000801181a */
[----:B0-----:R-:W-:Y:S05]  /*9b00*/  @P1 BRA `(.L_x_298) ;  /* 0xfffffffc00441947 */ /* 0x001fea000383ffff */
.L_x_295:
[----:B------:R-:W-:Y:S05]  /*9b10*/  BSYNC B1 ;  /* 0x0000000000017941 */ /* 0x000fea0003800000 */
.L_x_294:
[----:B------:R-:W-:Y:S01]  /*9b20*/  LOP3.LUT P1, RZ, R9, 0xff, RZ, 0xc0, !PT ;  /* 0x000000ff09ff7812 */ /* 0x000fe2000782c0ff */
[----:B------:R-:W-:Y:S01]  /*9b30*/  IMAD.IADD R3, R8, 0x1, R3 ;  /* 0x0000000108037824 */ /* 0x000fe200078e0203 */
[----:B------:R-:W-:Y:S01]  /*9b40*/  IADD3 R16, P2, R16, UR20, RZ ;  /* 0x0000001410107c10 */ /* 0x000fe2000ff5e0ff */
[----:B------:R-:W-:Y:S01]  /*9b50*/  ULDC.64 UR4, c[0x0][0x650] ;  /* 0x0001940000047ab9 */ /* 0x000fe20000000a00 */
[----:B------:R-:W-:Y:S01]  /*9b60*/  BSSY B1, `(.L_x_299) ;  /* 0x000006d000017945 */ /* 0x000fe20003800000 */
[----:B------:R-:W-:Y:S01]  /*9b70*/  MOV R20, 0xffffffff ;  /* 0xffffffff00147802 */ /* 0x000fe20000000f00 */
[----:B------:R-:W-:Y:S01]  /*9b80*/  IMAD.MOV.U32 R21, RZ, RZ, -0x1 ;  /* 0xffffffffff157424 */ /* 0x000fe200078e00ff */
[----:B------:R-:W-:Y:S02]  /*9b90*/  ISETP.GT.U32.AND P0, PT, R3, 0x3, PT ;  /* 0x000000030300780c */ /* 0x000fe40003f04070 */
[----:B------:R-:W-:Y:S02]  /*9ba0*/  SHF.R.U32.HI R4, RZ, 0x2, R3 ;  /* 0x00000002ff047819 */ /* 0x000fe40000011603 */
[----:B------:R-:W-:-:S02]  /*9bb0*/  ISETP.LT.U32.AND P0, PT, R8, 0x4, P0 ;  /* 0x000000040800780c */ /* 0x000fc40000701070 */
[----:B------:R-:W0:Y:S01]  /*9bc0*/  @P1 S2R R6, SR_CgaCtaId ;  /* 0x0000000000061919 */ /* 0x000e220000008800 */
[----:B------:R-:W-:Y:S02]  /*9bd0*/  @P1 MOV R5, 0x400 ;  /* 0x0000040000051802 */ /* 0x000fe40000000f00 */
[----:B------:R-:W-:Y:S02]  /*9be0*/  IADD3.X R17, R17, UR13, RZ, P2, !PT ;  /* 0x0000000d11117c10 */ /* 0x000fe400097fe4ff */
[----:B------:R-:W-:Y:S02]  /*9bf0*/  ISETP.GE.U32.AND P2, PT, R16, UR4, PT ;  /* 0x0000000410007c0c */ /* 0x000fe4000bf46070 */
[----:B------:R-:W-:Y:S02]  /*9c00*/  LOP3.LUT R4, R4, 0x1, RZ, 0xc0, !PT ;  /* 0x0000000104047812 */ /* 0x000fe400078ec0ff */
[----:B------:R-:W-:Y:S02]  /*9c10*/  LOP3.LUT R3, R3, 0x3, RZ, 0xc0, !PT ;  /* 0x0000000303037812 */ /* 0x000fe400078ec0ff */
[----:B------:R-:W-:-:S02]  /*9c20*/  PRMT R9, RZ, 0x7610, R9 ;  /* 0x00007610ff097816 */ /* 0x000fc40000000009 */
[----:B0-----:R-:W-:Y:S01]  /*9c30*/  @P1 LEA R5, R6, R5, 0x18 ;  /* 0x0000000506051211 */ /* 0x001fe200078ec0ff */
[----:B------:R-:W-:-:S03]  /*9c40*/  IMAD.MOV.U32 R6, RZ, RZ, -0x1 ;  /* 0xffffffffff067424 */ /* 0x000fc600078e00ff */
[----:B------:R0:W-:Y:S01]  /*9c50*/  @P1 SYNCS.ARRIVE.TRANS64.A1T0 RZ, [R5+URZ+0x58], RZ ;  /* 0x000058ff05ff19a7 */ /* 0x0001e2000810003f */
[----:B------:R-:W-:-:S04]  /*9c60*/  ISETP.NE.U32.AND P1, PT, R4, 0x1, PT ;  /* 0x000000010400780c */ /* 0x000fc80003f25070 */
[----:B------:R-:W-:Y:S02]  /*9c70*/  ISETP.GT.U32.AND P1, PT, R8, 0x3, !P1 ;  /* 0x000000030800780c */ /* 0x000fe40004f24070 */
[----:B0-----:R-:W-:Y:S02]  /*9c80*/  SEL R5, RZ, 0x1, !P0 ;  /* 0x00000001ff057807 */ /* 0x001fe40004000000 */
[----:B------:R-:W-:Y:S02]  /*9c90*/  ISETP.GE.U32.AND.EX P0, PT, R17, UR5, PT, P2 ;  /* 0x0000000511007c0c */ /* 0x000fe4000bf06120 */
[----:B------:R-:W-:-:S04]  /*9ca0*/  SEL R4, RZ, 0x1, !P1 ;  /* 0x00000001ff047807 */ /* 0x000fc80004800000 */
[----:B------:R-:W-:Y:S02]  /*9cb0*/  LOP3.LUT R0, R4, R0, R5, 0x96, !PT ;  /* 0x0000000004007212 */ /* 0x000fe400078e9605 */
[----:B------:R-:W-:-:S05]  /*9cc0*/  PRMT R4, RZ, 0x7610, R4 ;  /* 0x00007610ff047816 */ /* 0x000fca0000000004 */
[----:B------:R-:W-:Y:S05]  /*9cd0*/  @P0 BRA `(.L_x_300) ;  /* 0x0000000400540947 */ /* 0x000fea0003800000 */
[----:B------:R-:W0:Y:S01]  /*9ce0*/  S2R R15, SR_CTAID.X ;  /* 0x00000000000f7919 */ /* 0x000e220000002500 */
[----:B------:R-:W-:Y:S01]  /*9cf0*/  ULDC.64 UR4, c[0x0][0x628] ;  /* 0x00018a0000047ab9 */ /* 0x000fe20000000a00 */
[----:B------:R-:W-:Y:S01]  /*9d00*/  ULDC UR7, c[0x0][0x630] ;  /* 0x00018c0000077ab9 */ /* 0x000fe20000000800 */
[----:B------:R-:W-:Y:S01]  /*9d10*/  ISETP.NE.U32.AND P0, PT, RZ, UR4, PT ;  /* 0x00000004ff007c0c */ /* 0x000fe2000bf05070 */
[----:B------:R-:W1:Y:S01]  /*9d20*/  S2R R20, SR_CTAID.Y ;  /* 0x0000000000147919 */ /* 0x000e620000002600 */
[----:B------:R-:W-:Y:S01]  /*9d30*/  ULDC UR8, c[0x0][0x150] ;  /* 0x0000540000087ab9 */ /* 0x000fe20000000800 */
[----:B------:R-:W-:Y:S01]  /*9d40*/  MOV R4, R16 ;  /* 0x0000001000047202 */ /* 0x000fe20000000f00 */
[----:B------:R-:W-:Y:S01]  /*9d50*/  IMAD.MOV.U32 R5, RZ, RZ, R17 ;  /* 0x000000ffff057224 */ /* 0x000fe200078e0011 */
[----:B------:R-:W-:Y:S02]  /*9d60*/  ISETP.NE.AND.EX P0, PT, RZ, UR5, PT, P0 ;  /* 0x00000005ff007c0c */ /* 0x000fe4000bf05300 */
[----:B0-----:R-:W-:-:S11]  /*9d70*/  I2FP.F32.U32 R22, R15 ;  /* 0x0000000f00167245 */ /* 0x001fd60000201000 */
[----:B------:R-:W-:Y:S05]  /*9d80*/  @!P0 BRA `(.L_x_301) ;  /* 0x0000000000288947 */ /* 0x000fea0003800000 */
[----:B------:R-:W-:Y:S02]  /*9d90*/  ULDC UR6, c[0x0][0x634] ;  /* 0x00018d0000067ab9 */ /* 0x000fe40000000800 */
[----:B------:R-:W-:-:S05]  /*9da0*/  IADD3 R5, P0, R16, UR6, RZ ;  /* 0x0000000610057c10 */ /* 0x000fca000ff1e0ff */
[----:B------:R-:W-:-:S04]  /*9db0*/  IMAD.X R21, RZ, RZ, R17, P0 ;  /* 0x000000ffff157224 */ /* 0x000fc800000e0611 */
[----:B------:R-:W-:-:S04]  /*9dc0*/  IMAD.WIDE.U32 R6, R21, UR4, RZ ;  /* 0x0000000415067c25 */ /* 0x000fc8000f8e00ff */
[----:B------:R-:W-:-:S04]  /*9dd0*/  IMAD.WIDE.U32 R6, P0, R5, UR5, R6 ;  /* 0x0000000505067c25 */ /* 0x000fc8000f800006 */
[----:B------:R-:W-:-:S04]  /*9de0*/  IMAD.WIDE.U32 R4, R5, UR4, RZ ;  /* 0x0000000405047c25 */ /* 0x000fc8000f8e00ff */
[----:B------:R-:W-:Y:S01]  /*9df0*/  IMAD.MOV.U32 R4, RZ, RZ, R7 ;  /* 0x000000ffff047224 */ /* 0x000fe200078e0007 */
[----:B------:R-:W-:Y:S02]  /*9e00*/  IADD3 RZ, P1, R5, R6, RZ ;  /* 0x0000000605ff7210 */ /* 0x000fe40007f3e0ff */
[----:B------:R-:W-:-:S03]  /*9e10*/  IADD3.X R5, RZ, RZ, RZ, P0, !PT ;  /* 0x000000ffff057210 */ /* 0x000fc600007fe4ff */
[----:B------:R-:W-:-:S08]  /*9e20*/  IMAD.WIDE.U32.X R4, R21, UR5, R4, P1 ;  /* 0x0000000515047c25 */ /* 0x000fd000088e0404 */
.L_x_301:
[--C-:B------:R-:W-:Y:S01]  /*9e30*/  SHF.R.U64 R14, R4, UR7, R5.reuse ;  /* 0x00000007040e7c19 */ /* 0x100fe20008001205 */
[----:B------:R-:W-:Y:S01]  /*9e40*/  FMUL R22, R22, UR8 ;  /* 0x0000000816167c20 */ /* 0x000fe20008400000 */
[----:B------:R-:W-:Y:S01]  /*9e50*/  SHF.R.U32.HI R4, RZ, UR7, R5 ;  /* 0x00000007ff047c19 */ /* 0x000fe20008011605 */
[----:B------:R-:W0:Y:S01]  /*9e60*/  LDC R6, c[0x0][0x144] ;  /* 0x00005100ff067b82 */ /* 0x000e220000000800 */
[----:B------:R-:W-:Y:S01]  /*9e70*/  IADD3 R5, P0, RZ, -R14, RZ ;  /* 0x8000000eff057210 */ /* 0x000fe20007f1e0ff */
[----:B------:R-:W-:Y:S01]  /*9e80*/  ULDC UR6, c[0x0][0x154] ;  /* 0x0000550000067ab9 */ /* 0x000fe20000000800 */
[----:B-1----:R-:W-:Y:S01]  /*9e90*/  I2FP.F32.U32 R7, R20 ;  /* 0x0000001400077245 */ /* 0x002fe20000201000 */
[----:B------:R-:W1:Y:S01]  /*9ea0*/  F2I.U32.TRUNC.NTZ R22, R22 ;  /* 0x0000001600167305 */ /* 0x000e62000020f000 */
[----:B------:R-:W-:Y:S01]  /*9eb0*/  ULDC.64 UR4, c[0x0][0x620] ;  /* 0x0001880000047ab9 */ /* 0x000fe20000000a00 */
[----:B------:R-:W-:Y:S01]  /*9ec0*/  IMAD.X R4, RZ, RZ, ~R4, P0 ;  /* 0x000000ffff047224 */ /* 0x000fe200000e0e04 */
[----:B------:R-:W-:Y:S01]  /*9ed0*/  ISETP.NE.AND P2, PT, R2, 0x1, PT ;  /* 0x000000010200780c */ /* 0x000fe20003f45270 */
[----:B------:R-:W-:Y:S01]  /*9ee0*/  FMUL R23, R7, UR6 ;  /* 0x0000000607177c20 */ /* 0x000fe20008400000 */
[----:B------:R-:W2:Y:S01]  /*9ef0*/  LDC R25, c[0x0][0x148] ;  /* 0x00005200ff197b82 */ /* 0x000ea20000000800 */
[----:B------:R-:W-:Y:S01]  /*9f00*/  IMAD R4, R4, UR4, RZ ;  /* 0x0000000404047c24 */ /* 0x000fe2000f8e02ff */
[----:B------:R-:W-:-:S02]  /*9f10*/  ULDC.64 UR6, c[0x0][0x640] ;  /* 0x0001900000067ab9 */ /* 0x000fc40000000a00 */
[----:B------:R-:W-:Y:S01]  /*9f20*/  ISETP.NE.U32.AND P0, PT, RZ, UR6, PT ;  /* 0x00000006ff007c0c */ /* 0x000fe2000bf05070 */
[----:B------:R-:W3:Y:S01]  /*9f30*/  F2I.U32.TRUNC.NTZ R23, R23 ;  /* 0x0000001700177305 */ /* 0x000ee2000020f000 */
[C---:B------:R-:W-:Y:S02]  /*9f40*/  IMAD R7, R5.reuse, UR5, R4 ;  /* 0x0000000505077c24 */ /* 0x040fe4000f8e0204 */
[----:B------:R-:W-:Y:S01]  /*9f50*/  IMAD.WIDE.U32 R4, R5, UR4, R16 ;  /* 0x0000000405047c25 */ /* 0x000fe2000f8e0010 */
[----:B------:R-:W-:Y:S01]  /*9f60*/  ULDC UR4, c[0x0][0x618] ;  /* 0x0001860000047ab9 */ /* 0x000fe20000000800 */
[----:B-1----:R-:W-:Y:S02]  /*9f70*/  IADD3 R22, -R22, RZ, RZ ;  /* 0x000000ff16167210 */ /* 0x002fe40007ffe1ff */
[----:B------:R-:W-:Y:S01]  /*9f80*/  IMAD.IADD R5, R5, 0x1, R7 ;  /* 0x0000000105057824 */ /* 0x000fe200078e0207 */
[----:B------:R-:W-:Y:S02]  /*9f90*/  ISETP.NE.AND.EX P0, PT, RZ, UR7, PT, P0 ;  /* 0x00000007ff007c0c */ /* 0x000fe4000bf05300 */
[----:B0-----:R-:W-:-:S02]  /*9fa0*/  IMAD R15, R6, R22, R15 ;  /* 0x00000016060f7224 */ /* 0x001fc400078e020f */
[--C-:B------:R-:W-:Y:S02]  /*9fb0*/  SHF.R.U64 R21, R4, UR4, R5.reuse ;  /* 0x0000000404157c19 */ /* 0x100fe40008001205 */
[----:B------:R-:W-:Y:S01]  /*9fc0*/  SHF.R.U32.HI R4, RZ, UR4, R5 ;  /* 0x00000004ff047c19 */ /* 0x000fe20008011605 */
[----:B------:R-:W-:Y:S01]  /*9fd0*/  ULDC UR4, c[0x0][0x608] ;  /* 0x0001820000047ab9 */ /* 0x000fe20000000800 */
[----:B---3--:R-:W-:Y:S02]  /*9fe0*/  IMAD.MOV R6, RZ, RZ, -R23 ;  /* 0x000000ffff067224 */ /* 0x008fe400078e0a17 */
[--C-:B------:R-:W-:Y:S02]  /*9ff0*/  SHF.R.U32.HI R5, RZ, UR4, R4.reuse ;  /* 0x00000004ff057c19 */ /* 0x100fe40008011604 */
[----:B------:R-:W-:Y:S01]  /*a000*/  SHF.R.U64 R22, R21, UR4, R4 ;  /* 0x0000000415167c19 */ /* 0x000fe20008001204 */
[----:B------:R-:W-:Y:S01]  /*a010*/  ULDC UR4, c[0x0][0x658] ;  /* 0x0001960000047ab9 */ /* 0x000fe20000000800 */
[----:B--2---:R-:W-:Y:S01]  /*a020*/  @P2 IMAD R15, R25, R6, R20 ;  /* 0x00000006190f2224 */ /* 0x004fe200078e0214 */
[----:B------:R-:W-:-:S02]  /*a030*/  SHF.R.U32.HI R23, RZ, UR4, R5 ;  /* 0x00000004ff177c19 */ /* 0x000fc40008011605 */
[----:B------:R-:W-:-:S03]  /*a040*/  SHF.R.U64 R20, R22, UR4, R5 ;  /* 0x0000000416147c19 */ /* 0x000fc60008001205 */
[----:B------:R-:W-:Y:S01]  /*a050*/  IMAD.MOV.U32 R5, RZ, RZ, R23 ;  /* 0x000000ffff057224 */ /* 0x000fe200078e0017 */
[----:B------:R-:W-:Y:S01]  /*a060*/  MOV R6, R20 ;  /* 0x0000001400067202 */ /* 0x000fe20000000f00 */
[----:B------:R-:W-:Y:S06]  /*a070*/  @!P0 BRA `(.L_x_302) ;  /* 0x00000000002c8947 */ /* 0x000fec0003800000 */
        /* <DEDUP_REMOVED lines=9> */
[----:B------:R-:W-:-:S04]  /*a110*/  IMAD.WIDE.U32.X R4, R23, UR7, R4, P1 ;  /* 0x0000000717047c25 */ /* 0x000fc800088e0404 */
[----:B------:R-:W-:-:S07]  /*a120*/  IMAD.MOV.U32 R6, RZ, RZ, R4 ;  /* 0x000000ffff067224 */ /* 0x000fce00078e0004 */
.L_x_302:
[----:B------:R-:W-:Y:S01]  /*a130*/  ULDC UR4, c[0x0][0x648] ;  /* 0x0001920000047ab9 */ /* 0x000fe20000000800 */
[----:B------:R-:W-:Y:S01]  /*a140*/  LOP3.LUT R4, R22, UR17, RZ, 0xc0, !PT ;  /* 0x0000001116047c12 */ /* 0x000fe2000f8ec0ff */
[----:B------:R-:W-:Y:S01]  /*a150*/  ULDC UR5, c[0x0][0x610] ;  /* 0x0001840000057ab9 */ /* 0x000fe20000000800 */
[----:B------:R-:W-:Y:S01]  /*a160*/  SHF.R.U64 R5, R6, UR4, R5 ;  /* 0x0000000406057c19 */ /* 0x000fe20008001205 */
[----:B------:R-:W-:Y:S01]  /*a170*/  ULDC UR4, c[0x0][0x638] ;  /* 0x00018e0000047ab9 */ /* 0x000fe20000000800 */
[----:B------:R-:W-:Y:S01]  /*a180*/  LOP3.LUT R21, R21, UR16, RZ, 0xc0, !PT ;  /* 0x0000001015157c12 */ /* 0x000fe2000f8ec0ff */
[----:B------:R-:W-:Y:S01]  /*a190*/  IMAD.MOV.U32 R6, RZ, RZ, R14 ;  /* 0x000000ffff067224 */ /* 0x000fe200078e000e */
[C---:B------:R-:W-:Y:S01]  /*a1a0*/  IADD3 R7, -R5.reuse, RZ, RZ ;  /* 0x000000ff05077210 */ /* 0x040fe20007ffe1ff */
[----:B------:R-:W-:-:S04]  /*a1b0*/  IMAD R4, R5, UR18, R4 ;  /* 0x0000001205047c24 */ /* 0x000fc8000f8e0204 */
[----:B------:R-:W-:Y:S01]  /*a1c0*/  IMAD R20, R7, UR4, R20 ;  /* 0x0000000407147c24 */ /* 0x000fe2000f8e0214 */
[----:B------:R-:W-:Y:S01]  /*a1d0*/  ULDC UR4, c[0x0][0x600] ;  /* 0x0001800000047ab9 */ /* 0x000fe20000000800 */
[----:B------:R-:W-:Y:S02]  /*a1e0*/  IMAD R15, R4, UR5, R15 ;  /* 0x00000005040f7c24 */ /* 0x000fe4000f8e020f */
[----:B------:R-:W-:Y:S02]  /*a1f0*/  IMAD R20, R20, UR4, R21 ;  /* 0x0000000414147c24 */ /* 0x000fe4000f8e0215 */
[----:B------:R-:W-:-:S03]  /*a200*/  IMAD.MOV.U32 R4, RZ, RZ, 0x1 ;  /* 0x00000001ff047424 */ /* 0x000fc600078e00ff */
[----:B------:R-:W-:Y:S02]  /*a210*/  SEL R21, R20, R15, !P2 ;  /* 0x0000000f14157207 */ /* 0x000fe40005000000 */
[----:B------:R-:W-:-:S07]  /*a220*/  SEL R20, R15, R20, !P2 ;  /* 0x000000140f147207 */ /* 0x000fce0005000000 */
.L_x_300:
[----:B------:R-:W-:Y:S05]  /*a230*/  BSYNC B1 ;  /* 0x0000000000017941 */ /* 0x000fea0003800000 */
.L_x_299:
[----:B------:R-:W-:-:S13]  /*a240*/  LOP3.LUT P0, RZ, R4, 0xff, RZ, 0xc0, !PT ;  /* 0x000000ff04ff7812 */ /* 0x000fda000780c0ff */
[----:B------:R-:W-:Y:S05]  /*a250*/  @P0 BRA `(.L_x_303) ;  /* 0xfffffff4003c0947 */ /* 0x000fea000383ffff */
[----:B------:R-:W-:Y:S05]  /*a260*/  BSYNC B0 ;  /* 0x0000000000007941 */ /* 0x000fea0003800000 */
.L_x_292:
[----:B------:R-:W-:-:S03]  /*a270*/  UMOV UR4, 0xffffffff ;  /* 0xffffffff00047882 */ /* 0x000fc60000000000 */
[----:B------:R-:W-:Y:S05]  /*a280*/  BRA.DIV UR4, `(.L_x_304) ;  /* 0x0000000604147947 */ /* 0x000fea000b800000 */
[----:B------:R-:W-:-:S13]  /*a290*/  ELECT P6, URZ, PT ;  /* 0x00000000003f782f */ /* 0x000fda00038c0000 */
.L_x_318:
[----:B------:R-:W-:Y:S04]  /*a2a0*/  BSSY B0, `(.L_x_305) ;  /* 0x000002b000007945 */ /* 0x000fe80003800000 */
[----:B------:R-:W-:Y:S05]  /*a2b0*/  @!P6 BRA `(.L_x_306) ;  /* 0x0000000000a4e947 */ /* 0x000fea0003800000 */
[----:B------:R-:W-:-:S04]  /*a2c0*/  LOP3.LUT R19, R19, 0x2, RZ, 0xfc, !PT ;  /* 0x0000000213137812 */ /* 0x000fc800078efcff */
[----:B------:R-:W-:-:S13]  /*a2d0*/  ISETP.NE.AND P0, PT, R19, 0x3, PT ;  /* 0x000000031300780c */ /* 0x000fda0003f05270 */
[----:B------:R-:W-:Y:S05]  /*a2e0*/  @!P0 BRA `(.L_x_307) ;  /* 0x0000000000048947 */ /* 0x000fea0003800000 */
[----:B------:R-:W-:Y:S01]  /*a2f0*/  BPT.TRAP 0x1 ;  /* 0x000000040000795c */ /* 0x000fe20000300000 */
.L_x_307:
[----:B------:R-:W0:Y:S01]  /*a300*/  S2R R5, SR_CgaCtaId ;  /* 0x0000000000057919 */ /* 0x000e220000008800 */
[----:B------:R-:W-:Y:S02]  /*a310*/  MOV R2, 0x400 ;  /* 0x0000040000027802 */ /* 0x000fe40000000f00 */
[----:B------:R-:W-:Y:S02]  /*a320*/  SHF.L.U32 R4, R0, 0x1f, RZ ;  /* 0x0000001f00047819 */ /* 0x000fe400000006ff */
[----:B0-----:R-:W-:-:S04]  /*a330*/  LEA R2, R5, R2, 0x18 ;  /* 0x0000000205027211 */ /* 0x001fc800078ec0ff */
[----:B------:R-:W-:-:S05]  /*a340*/  IADD3 R2, R2, 0x20, RZ ;  /* 0x0000002002027810 */ /* 0x000fca0007ffe0ff */
[C---:B------:R-:W-:Y:S02]  /*a350*/  IMAD R7, R3.reuse, 0x8, R2 ;  /* 0x0000000803077824 */ /* 0x040fe400078e0202 */
[----:B------:R-:W-:Y:S02]  /*a360*/  VIADD R3, R3, 0x1 ;  /* 0x0000000103037836 */ /* 0x000fe40000000000 */
[----:B------:R-:W0:Y:S03]  /*a370*/  SYNCS.PHASECHK.TRANS64.TRYWAIT P0, [R7+URZ], R4 ;  /* 0x00000004070075a7 */ /* 0x000e26000800017f */
[----:B------:R-:W-:-:S04]  /*a380*/  ISETP.NE.AND P1, PT, R3, 0x4, PT ;  /* 0x000000040300780c */ /* 0x000fc80003f25270 */
[----:B------:R-:W-:Y:S02]  /*a390*/  SEL R5, RZ, 0x1, P1 ;  /* 0x00000001ff057807 */ /* 0x000fe40000800000 */
[----:B------:R-:W-:Y:S02]  /*a3a0*/  SEL R3, R3, RZ, P1 ;  /* 0x000000ff03037207 */ /* 0x000fe40000800000 */
[----:B------:R-:W-:Y:S02]  /*a3b0*/  LOP3.LUT R6, R0, R5, RZ, 0x3c, !PT ;  /* 0x0000000500067212 */ /* 0x000fe400078e3cff */
[----:B------:R-:W-:Y:S02]  /*a3c0*/  LEA R8, R3, R2, 0x3 ;  /* 0x0000000203087211 */ /* 0x000fe400078e18ff */
[----:B------:R-:W-:Y:S01]  /*a3d0*/  SHF.L.U32 R5, R6, 0x1f, RZ ;  /* 0x0000001f06057819 */ /* 0x000fe200000006ff */
[----:B0-----:R-:W-:Y:S06]  /*a3e0*/  @!P0 BRA `(.L_x_308) ;  /* 0x0000000000dc8947 */ /* 0x001fec0003800000 */
.L_x_319:
[----:B------:R-:W1:Y:S01]  /*a3f0*/  SYNCS.PHASECHK.TRANS64.TRYWAIT P0, [R8+URZ], R5 ;  /* 0x00000005080075a7 */ /* 0x000e62000800017f */
[----:B------:R-:W-:-:S05]  /*a400*/  VIADD R0, R3, 0x1 ;  /* 0x0000000103007836 */ /* 0x000fca0000000000 */
[----:B------:R-:W-:-:S04]  /*a410*/  ISETP.NE.AND P1, PT, R0, 0x4, PT ;  /* 0x000000040000780c */ /* 0x000fc80003f25270 */
[----:B------:R-:W-:Y:S02]  /*a420*/  SEL R3, RZ, 0x1, P1 ;  /* 0x00000001ff037807 */ /* 0x000fe40000800000 */
[----:B0-----:R-:W-:Y:S02]  /*a430*/  SEL R7, R0, RZ, P1 ;  /* 0x000000ff00077207 */ /* 0x001fe40000800000 */
[----:B------:R-:W-:-:S03]  /*a440*/  LOP3.LUT R9, R6, R3, RZ, 0x3c, !PT ;  /* 0x0000000306097212 */ /* 0x000fc600078e3cff */
[----:B------:R-:W-:Y:S01]  /*a450*/  IMAD R11, R7, 0x8, R2 ;  /* 0x00000008070b7824 */ /* 0x000fe200078e0202 */
[----:B------:R-:W-:Y:S01]  /*a460*/  SHF.L.U32 R6, R9, 0x1f, RZ ;  /* 0x0000001f09067819 */ /* 0x000fe200000006ff */
[----:B-1----:R-:W-:Y:S06]  /*a470*/  @!P0 BRA `(.L_x_309) ;  /* 0x0000000000cc8947 */ /* 0x002fec0003800000 */
.L_x_320:
[----:B------:R-:W1:Y:S01]  /*a480*/  SYNCS.PHASECHK.TRANS64.TRYWAIT P0, [R11+URZ], R6 ;  /* 0x000000060b0075a7 */ /* 0x000e62000800017f */
[----:B------:R-:W-:-:S04]  /*a490*/  IADD3 R0, R7, 0x1, RZ ;  /* 0x0000000107007810 */ /* 0x000fc80007ffe0ff */
[----:B------:R-:W-:-:S04]  /*a4a0*/  ISETP.NE.AND P1, PT, R0, 0x4, PT ;  /* 0x000000040000780c */ /* 0x000fc80003f25270 */
[----:B------:R-:W-:Y:S02]  /*a4b0*/  SEL R4, RZ, 0x1, P1 ;  /* 0x00000001ff047807 */ /* 0x000fe40000800000 */
[----:B------:R-:W-:Y:S02]  /*a4c0*/  SEL R3, R0, RZ, P1 ;  /* 0x000000ff00037207 */ /* 0x000fe40000800000 */
[----:B------:R-:W-:Y:S01]  /*a4d0*/  LOP3.LUT R0, R9, R4, RZ, 0x3c, !PT ;  /* 0x0000000409007212 */ /* 0x000fe200078e3cff */
[----:B-1----:R-:W-:Y:S06]  /*a4e0*/  @!P0 BRA `(.L_x_310) ;  /* 0x0000000000c48947 */ /* 0x002fec0003800000 */
.L_x_321:
[----:B------:R-:W-:Y:S01]  /*a4f0*/  IMAD R3, R3, 0x8, R2 ;  /* 0x0000000803037824 */ /* 0x000fe200078e0202 */
[----:B------:R-:W-:-:S07]  /*a500*/  SHF.L.U32 R0, R0, 0x1f, RZ ;  /* 0x0000001f00007819 */ /* 0x000fce00000006ff */
.L_x_311:
[----:B--2---:R2:W3:Y:S02]  /*a510*/  SYNCS.PHASECHK.TRANS64.TRYWAIT P0, [R3+URZ], R0 ;  /* 0x00000000030075a7 */ /* 0x0044e4000800017f */
[----:B---3--:R-:W-:Y:S05]  /*a520*/  @!P0 NANOSLEEP.SYNCS 0x989680 ;  /* 0x009896800000895d */ /* 0x008fea0003900000 */
[----:B------:R-:W3:Y:S02]  /*a530*/  @!P0 SYNCS.PHASECHK.TRANS64 P0, [R3+URZ], R0 ;  /* 0x00000000030085a7 */ /* 0x000ee4000800007f */
[----:B---3--:R-:W-:Y:S05]  /*a540*/  @!P0 BRA `(.L_x_311) ;  /* 0xfffffffc00f08947 */ /* 0x008fea000383ffff */
.L_x_306:
[----:B------:R-:W-:Y:S05]  /*a550*/  BSYNC B0 ;  /* 0x0000000000007941 */ /* 0x000fea0003800000 */
.L_x_305:
[----:B------:R-:W-:Y:S05]  /*a560*/  EXIT ;  /* 0x000000000000794d */ /* 0x000fea0003800000 */
.L_x_21:
[----:B----4-:R4:W0:Y:S02]  /*a570*/  SYNCS.PHASECHK.TRANS64.TRYWAIT P1, [R3+URZ], R0 ;  /* 0x00000000030075a7 */ /* 0x010824000802017f */
[----:B0-----:R-:W-:Y:S05]  /*a580*/  @!P1 NANOSLEEP.SYNCS 0x989680 ;  /* 0x009896800000995d */ /* 0x001fea0003900000 */
[----:B------:R-:W0:Y:S02]  /*a590*/  @!P1 SYNCS.PHASECHK.TRANS64 P1, [R3+URZ], R0 ;  /* 0x00000000030095a7 */ /* 0x000e24000802007f */
[----:B0-----:R-:W-:Y:S05]  /*a5a0*/  @!P1 BRA `(.L_x_21) ;  /* 0xfffffffc00f09947 */ /* 0x001fea000383ffff */
[----:B------:R-:W-:Y:S05]  /*a5b0*/  BRA `(.L_x_20) ;  /* 0xffffff6c00e07947 */ /* 0x000fea000383ffff */
.L_x_26:
[----:B-1----:R1:W3:Y:S02]  /*a5c0*/  SYNCS.PHASECHK.TRANS64.TRYWAIT P1, [R5+URZ], R4 ;  /* 0x00000004050075a7 */ /* 0x0022e4000802017f */
[----:B---3--:R-:W-:Y:S05]  /*a5d0*/  @!P1 NANOSLEEP.SYNCS 0x989680 ;  /* 0x009896800000995d */ /* 0x008fea0003900000 */
[----:B------:R-:W3:Y:S02]  /*a5e0*/  @!P1 SYNCS.PHASECHK.TRANS64 P1, [R5+URZ], R4 ;  /* 0x00000004050095a7 */ /* 0x000ee4000802007f */
[----:B---3--:R-:W-:Y:S05]  /*a5f0*/  @!P1 BRA `(.L_x_26) ;  /* 0xfffffffc00f09947 */ /* 0x008fea000383ffff */
[----:B------:R-:W-:Y:S05]  /*a600*/  BRA `(.L_x_25) ;  /* 0xffffff7400207947 */ /* 0x000fea000383ffff */
.L_x_293:
[----:B------:R-:W-:Y:S01]  /*a610*/  BSSY B1, `(.L_x_312) ;  /* 0x0000006000017945 */ /* 0x000fe20003800000 */
[----:B------:R-:W-:-:S07]  /*a620*/  IMAD.MOV.U32 R15, RZ, RZ, -0x1 ;  /* 0xffffffffff0f7424 */ /* 0x000fce00078e00ff */
[----:B------:R-:W-:Y:S05]  /*a630*/  WARPSYNC.COLLECTIVE R15, `(.L_x_313) ;  /* 0x000000000f0c7348 */ /* 0x000fea0003c00000 */
[----:B------:R-:W-:Y:S02]  /*a640*/  ELECT P6, UR62, PT ;  /* 0x00000000003e782f */ /* 0x000fe400038c0000 */
[----:B------:R-:W-:Y:S01]  /*a650*/  MOV R14, UR62 ;  /* 0x0000003e000e7c02 */ /* 0x000fe20008000f00 */
[----:B------:R-:W-:Y:S10]  /*a660*/  ENDCOLLECTIVE ;  /* 0x000000000000791b */ /* 0x000ff40003800000 */
.L_x_313:
[----:B------:R-:W-:Y:S05]  /*a670*/  BSYNC B1 ;  /* 0x0000000000017941 */ /* 0x000fea0003800000 */
.L_x_312:
[----:B------:R-:W-:Y:S05]  /*a680*/  BRA `(.L_x_314) ;  /* 0xfffffff0003c7947 */ /* 0x000fea000383ffff */
.L_x_296:
[----:B0-----:R0:W1:Y:S02]  /*a690*/  SYNCS.PHASECHK.TRANS64.TRYWAIT P0, [R20+URZ+0x20], R7 ;  /* 0x00002007140075a7 */ /* 0x001064000800017f */
[----:B-1----:R-:W-:Y:S05]  /*a6a0*/  @!P0 NANOSLEEP.SYNCS 0x989680 ;  /* 0x009896800000895d */ /* 0x002fea0003900000 */
[----:B------:R-:W1:Y:S02]  /*a6b0*/  @!P0 SYNCS.PHASECHK.TRANS64 P0, [R20+URZ+0x20], R7 ;  /* 0x00002007140085a7 */ /* 0x000e64000800007f */
[----:B-1----:R-:W-:Y:S05]  /*a6c0*/  @!P0 BRA `(.L_x_296) ;  /* 0xfffffffc00f08947 */ /* 0x002fea000383ffff */
[----:B------:R-:W-:Y:S05]  /*a6d0*/  BRA `(.L_x_315) ;  /* 0xfffffff000747947 */ /* 0x000fea000383ffff */
.L_x_304:
[----:B------:R-:W-:Y:S01]  /*a6e0*/  BSSY B0, `(.L_x_316) ;  /* 0x0000006000007945 */ /* 0x000fe20003800000 */
[----:B------:R-:W-:-:S07]  /*a6f0*/  MOV R15, 0xffffffff ;  /* 0xffffffff000f7802 */ /* 0x000fce0000000f00 */
[----:B------:R-:W-:Y:S05]  /*a700*/  WARPSYNC.COLLECTIVE R15, `(.L_x_317) ;  /* 0x000000000f0c7348 */ /* 0x000fea0003c00000 */
[----:B------:R-:W-:Y:S02]  /*a710*/  ELECT P6, UR62, PT ;  /* 0x00000000003e782f */ /* 0x000fe400038c0000 */
[----:B------:R-:W-:Y:S01]  /*a720*/  MOV R14, UR62 ;  /* 0x0000003e000e7c02 */ /* 0x000fe20008000f00 */
[----:B------:R-:W-:Y:S10]  /*a730*/  ENDCOLLECTIVE ;  /* 0x000000000000791b */ /* 0x000ff40003800000 */
.L_x_317:
[----:B------:R-:W-:Y:S05]  /*a740*/  BSYNC B0 ;  /* 0x0000000000007941 */ /* 0x000fea0003800000 */
.L_x_316:
[----:B------:R-:W-:Y:S05]  /*a750*/  BRA `(.L_x_318) ;  /* 0xfffffff800d07947 */ /* 0x000fea000383ffff */
.L_x_308:
[----:B0-----:R0:W1:Y:S02]  /*a760*/  SYNCS.PHASECHK.TRANS64.TRYWAIT P0, [R7+URZ], R4 ;  /* 0x00000004070075a7 */ /* 0x001064000800017f */
[----:B-1----:R-:W-:Y:S05]  /*a770*/  @!P0 NANOSLEEP.SYNCS 0x989680 ;  /* 0x009896800000895d */ /* 0x002fea0003900000 */
[----:B------:R-:W1:Y:S02]  /*a780*/  @!P0 SYNCS.PHASECHK.TRANS64 P0, [R7+URZ], R4 ;  /* 0x00000004070085a7 */ /* 0x000e64000800007f */
[----:B-1----:R-:W-:Y:S05]  /*a790*/  @!P0 BRA `(.L_x_308) ;  /* 0xfffffffc00f08947 */ /* 0x002fea000383ffff */
[----:B------:R-:W-:Y:S05]  /*a7a0*/  BRA `(.L_x_319) ;  /* 0xfffffffc00107947 */ /* 0x000fea000383ffff */
.L_x_309:
[----:B0-----:R0:W1:Y:S02]  /*a7b0*/  SYNCS.PHASECHK.TRANS64.TRYWAIT P0, [R8+URZ], R5 ;  /* 0x00000005080075a7 */ /* 0x001064000800017f */
[----:B-1----:R-:W-:Y:S05]  /*a7c0*/  @!P0 NANOSLEEP.SYNCS 0x989680 ;  /* 0x009896800000895d */ /* 0x002fea0003900000 */
[----:B------:R-:W1:Y:S02]  /*a7d0*/  @!P0 SYNCS.PHASECHK.TRANS64 P0, [R8+URZ], R5 ;  /* 0x00000005080085a7 */ /* 0x000e64000800007f */
[----:B-1----:R-:W-:Y:S05]  /*a7e0*/  @!P0 BRA `(.L_x_309) ;  /* 0xfffffffc00f08947 */ /* 0x002fea000383ffff */
[----:B------:R-:W-:Y:S05]  /*a7f0*/  BRA `(.L_x_320) ;  /* 0xfffffffc00207947 */ /* 0x000fea000383ffff */
.L_x_310:
[----:B-1----:R1:W2:Y:S02]  /*a800*/  SYNCS.PHASECHK.TRANS64.TRYWAIT P0, [R11+URZ], R6 ;  /* 0x000000060b0075a7 */ /* 0x0022a4000800017f */
[----:B--2---:R-:W-:Y:S05]  /*a810*/  @!P0 NANOSLEEP.SYNCS 0x989680 ;  /* 0x009896800000895d */ /* 0x004fea0003900000 */
[----:B------:R-:W2:Y:S02]  /*a820*/  @!P0 SYNCS.PHASECHK.TRANS64 P0, [R11+URZ], R6 ;  /* 0x000000060b0085a7 */ /* 0x000ea4000800007f */
[----:B--2---:R-:W-:Y:S05]  /*a830*/  @!P0 BRA `(.L_x_310) ;  /* 0xfffffffc00f08947 */ /* 0x004fea000383ffff */
[----:B------:R-:W-:Y:S05]  /*a840*/  BRA `(.L_x_321) ;  /* 0xfffffffc00287947 */ /* 0x000fea000383ffff */
.L_x_322:
[----:B------:R-:W-:-:S00]  /*a850*/  BRA `(.L_x_322) ;  /* 0xfffffffc00fc7947 */ /* 0x000fc0000383ffff */
[----:B------:R-:W-:-:S00]  /*a860*/  NOP ;  /* 0x0000000000007918 */ /* 0x000fc00000000000 */
        /* <DEDUP_REMOVED lines=9> */
.L_x_323:


//--------------------- .nv.global.init           --------------------------
	.section	.nv.global.init,"aw",@progbits
.nv.global.init:
	.type		$str$22,@object
	.size		$str$22,($str$23 - $str$22)
$str$22:
        /*0000*/ 	.byte	0x6b, 0x5f, 0x74, 0x69, 0x6c, 0x65, 0x5f, 0x63, 0x6f, 0x75, 0x6e, 0x74, 0x20, 0x3e, 0x3d, 0x20
        /*0010*/ 	.byte	0x31, 0x00
	.type		$str$23,@object
	.size		$str$23,(__unnamed_1 - $str$23)
$str$23:
        /*0012*/ 	.byte	0x2f, 0x74, 0x6d, 0x70, 0x2f, 0x63, 0x75, 0x74, 0x6c, 0x61, 0x73, 0x73, 0x5f, 0x73, 0x77, 0x65
        /*0022*/ 	.byte	0x65, 0x70, 0x5f, 0x73, 0x72, 0x63, 0x2f, 0x69, 0x6e, 0x63, 0x6c, 0x75, 0x64, 0x65, 0x2f, 0x63
        /*0032*/ 	.byte	0x75, 0x74, 0x6c, 0x61, 0x73, 0x73, 0x2f, 0x67, 0x65, 0x6d, 0x6d, 0x2f, 0x63, 0x6f, 0x6c, 0x6c
        /*0042*/ 	.byte	0x65, 0x63, 0x74, 0x69, 0x76, 0x65, 0x2f, 0x73, 0x6d, 0x39, 0x30, 0x5f, 0x6d, 0x6d, 0x61, 0x5f
        /*0052*/ 	.byte	0x74, 0x6d, 0x61, 0x5f, 0x67, 0x6d, 0x6d, 0x61, 0x5f, 0x73, 0x73, 0x5f, 0x77, 0x61, 0x72, 0x70
        /*0062*/ 	.byte	0x73, 0x70, 0x65, 0x63, 0x69, 0x61, 0x6c, 0x69, 0x7a, 0x65, 0x64, 0x2e, 0x68, 0x70, 0x70, 0x00
	.type		__unnamed_1,@object
	.size		__unnamed_1,(.L_0 - __unnamed_1)
__unnamed_1:
        /*0072*/ 	.byte	0x76, 0x6f, 0x69, 0x64, 0x20, 0x63, 0x75, 0x74, 0x6c, 0x61, 0x73, 0x73, 0x3a, 0x3a, 0x67, 0x65
        /* <DEDUP_REMOVED lines=175> */
        /*0b72*/ 	.byte	0x75, 0x74, 0x65, 0x3a, 0x3a, 0x69, 0x64, 0x65, 0x6e, 0x74, 0x69, 0x74, 0x79, 0x5d, 0x00
.L_0:


//--------------------- .nv.shared._ZN7cutlass13device_kernelINS_4gemm6kernel13GemmUniversalIN4cute5tupleIJiiiiEEENS1_10collective13CollectiveMmaINS1_34MainloopSm90TmaGmmaWarpSpecializedILi4ENS5_IJNS4_1CILi4EEENSA_ILi1EEESC_EEENS1_35KernelTmaWarpSpecializedCooperativeEEENS5_IJNSA_ILi256EEENSA_ILi128EEENSA_ILi32EEEEEEfNS5_IJlSC_lEEEfSK_NS4_8TiledMMAINS4_8MMA_AtomIJNS4_4SM904GMMA30MMA_64x128x8_F32TF32TF32_SS_TNILNSO_7ScaleInE1ELSQ_1EEEEEENS4_6LayoutINS5_IJNSA_ILi2EEESC_SC_EEENS5_IJSC_NSA_ILi0EEESW_EEEEENS5_IJNS4_10UnderscoreESZ_SZ_EEEEENS4_13SM90_TMA_LOADENS4_14ComposedLayoutINS4_7SwizzleILi3ELi4ELi3EEENS4_18smem_ptr_flag_bitsILi32EEENST_INS5_IJNSA_ILi8EEESI_EEENS5_IJSI_SC_EEEEEEEvNS4_8identityENS4_23SM90_TMA_LOAD_MULTICASTES1C_vS1D_EENS_8epilogue10collective6detail29Sm90TmaWarpSpecializedAdapterINS1H_15DefaultEpilogueIfSK_SK_NS1G_6thread17LinearCombinationIfLi1EffLNS1L_9ScaleType4KindE0ELNS_15FloatRoundStyleE2EfEENS1_15EpilogueDefaultEEEEEvvEEEEvNT_6ParamsE --------------------------
	.section	.nv.shared._ZN7cutlass13device_kernelINS_4gemm6kernel13GemmUniversalIN4cute5tupleIJiiiiEEENS1_10collective13CollectiveMmaINS1_34MainloopSm90TmaGmmaWarpSpecializedILi4ENS5_IJNS4_1CILi4EEENSA_ILi1EEESC_EEENS1_35KernelTmaWarpSpecializedCooperativeEEENS5_IJNSA_ILi256EEENSA_ILi128EEENSA_ILi32EEEEEEfNS5_IJlSC_lEEEfSK_NS4_8TiledMMAINS4_8MMA_AtomIJNS4_4SM904GMMA30MMA_64x128x8_F32TF32TF32_SS_TNILNSO_7ScaleInE1ELSQ_1EEEEEENS4_6LayoutINS5_IJNSA_ILi2EEESC_SC_EEENS5_IJSC_NSA_ILi0EEESW_EEEEENS5_IJNS4_10UnderscoreESZ_SZ_EEEEENS4_13SM90_TMA_LOADENS4_14ComposedLayoutINS4_7SwizzleILi3ELi4ELi3EEENS4_18smem_ptr_flag_bitsILi32EEENST_INS5_IJNSA_ILi8EEESI_EEENS5_IJSI_SC_EEEEEEEvNS4_8identityENS4_23SM90_TMA_LOAD_MULTICASTES1C_vS1D_EENS_8epilogue10collective6detail29Sm90TmaWarpSpecializedAdapterINS1H_15DefaultEpilogueIfSK_SK_NS1G_6thread17LinearCombinationIfLi1EffLNS1L_9ScaleType4KindE0ELNS_15FloatRoundStyleE2EfEENS1_15EpilogueDefaultEEEEEvvEEEEvNT_6ParamsE,"aw",@nobits
	.sectionflags	@""
	.align	16
	.zero		1024


//--------------------- .nv.shared.reserved.0     --------------------------
	.section	.nv.shared.reserved.0,"aw",@nobits
	.weak		__nv_reservedSMEM_offset_0_alias
	.size		__nv_reservedSMEM_offset_0_alias, 0, 0
	.other		__nv_reservedSMEM_offset_0_alias,@"STO_CUDA_RESERVED_SHARED STV_DEFAULT"
__nv_reservedSMEM_offset_0_alias:
	.zero		0


//--------------------- .nv.global                --------------------------
	.section	.nv.global,"aw",@nobits
.nv.global:
	.type		_ZN40_INTERNAL_deb042e5_4_k_cu_52b365ee_218734cute1_E,@object
	.size		_ZN40_INTERNAL_deb042e5_4_k_cu_52b365ee_218734cute1_E,(_ZN40_INTERNAL_deb042e5_4_k_cu_52b365ee_218734cuda3std3__45__cpo6cbeginE - _ZN40_INTERNAL_deb042e5_4_k_cu_52b365ee_218734cute1_E)
_ZN40_INTERNAL_deb042e5_4_k_cu_52b365ee_218734cute1_E:
	.zero		1
	.type		_ZN40_INTERNAL_deb042e5_4_k_cu_52b365ee_218734cuda3std3__45__cpo6cbeginE,@object
	.size		_ZN40_INTERNAL_deb042e5_4_k_cu_52b365ee_218734cuda3std3__45__cpo6cbeginE,(_ZN40_INTERNAL_deb042e5_4_k_cu_52b365ee_218734cuda3std3__48in_placeE - _ZN40_INTERNAL_deb042e5_4_k_cu_52b365ee_218734cuda3std3__45__cpo6cbeginE)
_ZN40_INTERNAL_deb042e5_4_k_cu_52b365ee_218734cuda3std3__45__cpo6cbeginE:
	.zero		1
	.type		_ZN40_INTERNAL_deb042e5_4_k_cu_52b365ee_218734cuda3std3__48in_placeE,@object
	.size		_ZN40_INTERNAL_deb042e5_4_k_cu_52b365ee_218734cuda3std3__48in_placeE,(_ZN40_INTERNAL_deb042e5_4_k_cu_52b365ee_218734cuda3std6ranges3__45__cpo9iter_moveE - _ZN40_INTERNAL_deb042e5_4_k_cu_52b365ee_218734cuda3std3__48in_placeE)
_ZN40_INTERNAL_deb042e5_4_k_cu_52b365ee_218734cuda3std3__48in_placeE:
	.zero		1
	.type		_ZN40_INTERNAL_deb042e5_4_k_cu_52b365ee_218734cuda3std6ranges3__45__cpo9iter_moveE,@object
	.size		_ZN40_INTERNAL_deb042e5_4_k_cu_52b365ee_218734cuda3std6ranges3__45__cpo9iter_moveE,(_ZN40_INTERNAL_deb042e5_4_k_cu_52b365ee_218734cuda3std3__45__cpo5beginE - _ZN40_INTERNAL_deb042e5_4_k_cu_52b365ee_218734cuda3std6ranges3__45__cpo9iter_moveE)
_ZN40_INTERNAL_deb042e5_4_k_cu_52b365ee_218734cuda3std6ranges3__45__cpo9iter_moveE:
	.zero		1
	.type		_ZN40_INTERNAL_deb042e5_4_k_cu_52b365ee_218734cuda3std3__45__cpo5beginE,@object
	.size		_ZN40_INTERNAL_deb042e5_4_k_cu_52b365ee_218734cuda3std3__45__cpo5beginE,(_ZN40_INTERNAL_deb042e5_4_k_cu_52b365ee_218734cuda3std3__442_GLOBAL__N__deb042e5_4_k_cu_52b365ee_218736ignoreE - _ZN40_INTERNAL_deb042e5_4_k_cu_52b365ee_218734cuda3std3__45__cpo5beginE)
_ZN40_INTERNAL_deb042e5_4_k_cu_52b365ee_218734cuda3std3__45__cpo5beginE:
	.zero		1
	.type		_ZN40_INTERNAL_deb042e5_4_k_cu_52b365ee_218734cuda3std3__442_GLOBAL__N__deb042e5_4_k_cu_52b365ee_218736ignoreE,@object
	.size		_ZN40_INTERNAL_deb042e5_4_k_cu_52b365ee_218734cuda3std3__442_GLOBAL__N__deb042e5_4_k_cu_52b365ee_218736ignoreE,(_ZN40_INTERNAL_deb042e5_4_k_cu_52b365ee_218734cute7productE - _ZN40_INTERNAL_deb042e5_4_k_cu_52b365ee_218734cuda3std3__442_GLOBAL__N__deb042e5_4_k_cu_52b365ee_218736ignoreE)
_ZN40_INTERNAL_deb042e5_4_k_cu_52b365ee_218734cuda3std3__442_GLOBAL__N__deb042e5_4_k_cu_52b365ee_218736ignoreE:
	.zero		1
	.type		_ZN40_INTERNAL_deb042e5_4_k_cu_52b365ee_218734cute7productE,@object
	.size		_ZN40_INTERNAL_deb042e5_4_k_cu_52b365ee_218734cute7productE,(_ZN40_INTERNAL_deb042e5_4_k_cu_52b365ee_218734cuda3std3__45__cpo3endE - _ZN40_INTERNAL_deb042e5_4_k_cu_52b365ee_218734cute7productE)
_ZN40_INTERNAL_deb042e5_4_k_cu_52b365ee_218734cute7productE:
	.zero		1
	.type		_ZN40_INTERNAL_deb042e5_4_k_cu_52b365ee_218734cuda3std3__45__cpo3endE,@object
	.size		_ZN40_INTERNAL_deb042e5_4_k_cu_52b365ee_218734cuda3std3__45__cpo3endE,(_ZN40_INTERNAL_deb042e5_4_k_cu_52b365ee_218734cuda3std3__419piecewise_constructE - _ZN40_INTERNAL_deb042e5_4_k_cu_52b365ee_218734cuda3std3__45__cpo3endE)
_ZN40_INTERNAL_deb042e5_4_k_cu_52b365ee_218734cuda3std3__45__cpo3endE:
	.zero		1
	.type		_ZN40_INTERNAL_deb042e5_4_k_cu_52b365ee_218734cuda3std3__419piecewise_constructE,@object
	.size		_ZN40_INTERNAL_deb042e5_4_k_cu_52b365ee_218734cuda3std3__419piecewise_constructE,(_ZN40_INTERNAL_deb042e5_4_k_cu_52b365ee_218734cuda3std3__45__cpo4cendE - _ZN40_INTERNAL_deb042e5_4_k_cu_52b365ee_218734cuda3std3__419piecewise_constructE)
_ZN40_INTERNAL_deb042e5_4_k_cu_52b365ee_218734cuda3std3__419piecewise_constructE:
	.zero		1
	.type		_ZN40_INTERNAL_deb042e5_4_k_cu_52b365ee_218734cuda3std3__45__cpo4cendE,@object
	.size		_ZN40_INTERNAL_deb042e5_4_k_cu_52b365ee_218734cuda3std3__45__cpo4cendE,(_ZN40_INTERNAL_deb042e5_4_k_cu_52b365ee_218734cuda3std6ranges3__45__cpo4swapE - _ZN40_INTERNAL_deb042e5_4_k_cu_52b365ee_218734cuda3std3__45__cpo4cendE)
_ZN40_INTERNAL_deb042e5_4_k_cu_52b365ee_218734cuda3std3__45__cpo4cendE:
	.zero		1
	.type		_ZN40_INTERNAL_deb042e5_4_k_cu_52b365ee_218734cuda3std6ranges3__45__cpo4swapE,@object
	.size		_ZN40_INTERNAL_deb042e5_4_k_cu_52b365ee_218734cuda3std6ranges3__45__cpo4swapE,(.L_8 - _ZN40_INTERNAL_deb042e5_4_k_cu_52b365ee_218734cuda3std6ranges3__45__cpo4swapE)
_ZN40_INTERNAL_deb042e5_4_k_cu_52b365ee_218734cuda3std6ranges3__45__cpo4swapE:
	.zero		1
.L_8:


//--------------------- .nv.constant0._ZN7cutlass13device_kernelINS_4gemm6kernel13GemmUniversalIN4cute5tupleIJiiiiEEENS1_10collective13CollectiveMmaINS1_34MainloopSm90TmaGmmaWarpSpecializedILi4ENS5_IJNS4_1CILi4EEENSA_ILi1EEESC_EEENS1_35KernelTmaWarpSpecializedCooperativeEEENS5_IJNSA_ILi256EEENSA_ILi128EEENSA_ILi32EEEEEEfNS5_IJlSC_lEEEfSK_NS4_8TiledMMAINS4_8MMA_AtomIJNS4_4SM904GMMA30MMA_64x128x8_F32TF32TF32_SS_TNILNSO_7ScaleInE1ELSQ_1EEEEEENS4_6LayoutINS5_IJNSA_ILi2EEESC_SC_EEENS5_IJSC_NSA_ILi0EEESW_EEEEENS5_IJNS4_10UnderscoreESZ_SZ_EEEEENS4_13SM90_TMA_LOADENS4_14ComposedLayoutINS4_7SwizzleILi3ELi4ELi3EEENS4_18smem_ptr_flag_bitsILi32EEENST_INS5_IJNSA_ILi8EEESI_EEENS5_IJSI_SC_EEEEEEEvNS4_8identityENS4_23SM90_TMA_LOAD_MULTICASTES1C_vS1D_EENS_8epilogue10collective6detail29Sm90TmaWarpSpecializedAdapterINS1H_15DefaultEpilogueIfSK_SK_NS1G_6thread17LinearCombinationIfLi1EffLNS1L_9ScaleType4KindE0ELNS_15FloatRoundStyleE2EfEENS1_15EpilogueDefaultEEEEEvvEEEEvNT_6ParamsE --------------------------
	.section	.nv.constant0._ZN7cutlass13device_kernelINS_4gemm6kernel13GemmUniversalIN4cute5tupleIJiiiiEEENS1_10collective13CollectiveMmaINS1_34MainloopSm90TmaGmmaWarpSpecializedILi4ENS5_IJNS4_1CILi4EEENSA_ILi1EEESC_EEENS1_35KernelTmaWarpSpecializedCooperativeEEENS5_IJNSA_ILi256EEENSA_ILi128EEENSA_ILi32EEEEEEfNS5_IJlSC_lEEEfSK_NS4_8TiledMMAINS4_8MMA_AtomIJNS4_4SM904GMMA30MMA_64x128x8_F32TF32TF32_SS_TNILNSO_7ScaleInE1ELSQ_1EEEEEENS4_6LayoutINS5_IJNSA_ILi2EEESC_SC_EEENS5_IJSC_NSA_ILi0EEESW_EEEEENS5_IJNS4_10UnderscoreESZ_SZ_EEEEENS4_13SM90_TMA_LOADENS4_14ComposedLayoutINS4_7SwizzleILi3ELi4ELi3EEENS4_18smem_ptr_flag_bitsILi32EEENST_INS5_IJNSA_ILi8EEESI_EEENS5_IJSI_SC_EEEEEEEvNS4_8identityENS4_23SM90_TMA_LOAD_MULTICASTES1C_vS1D_EENS_8epilogue10collective6detail29Sm90TmaWarpSpecializedAdapterINS1H_15DefaultEpilogueIfSK_SK_NS1G_6thread17LinearCombinationIfLi1EffLNS1L_9ScaleType4KindE0ELNS_15FloatRoundStyleE2EfEENS1_15EpilogueDefaultEEEEEvvEEEEvNT_6ParamsE,"a",@progbits
	.sectionflags	@""
	.align	4
.nv.constant0._ZN7cutlass13device_kernelINS_4gemm6kernel13GemmUniversalIN4cute5tupleIJiiiiEEENS1_10collective13CollectiveMmaINS1_34MainloopSm90TmaGmmaWarpSpecializedILi4ENS5_IJNS4_1CILi4EEENSA_ILi1EEESC_EEENS1_35KernelTmaWarpSpecializedCooperativeEEENS5_IJNSA_ILi256EEENSA_ILi128EEENSA_ILi32EEEEEEfNS5_IJlSC_lEEEfSK_NS4_8TiledMMAINS4_8MMA_AtomIJNS4_4SM904GMMA30MMA_64x128x8_F32TF32TF32_SS_TNILNSO_7ScaleInE1ELSQ_1EEEEEENS4_6LayoutINS5_IJNSA_ILi2EEESC_SC_EEENS5_IJSC_NSA_ILi0EEESW_EEEEENS5_IJNS4_10UnderscoreESZ_SZ_EEEEENS4_13SM90_TMA_LOADENS4_14ComposedLayoutINS4_7SwizzleILi3ELi4ELi3EEENS4_18smem_ptr_flag_bitsILi32EEENST_INS5_IJNSA_ILi8EEESI_EEENS5_IJSI_SC_EEEEEEEvNS4_8identityENS4_23SM90_TMA_LOAD_MULTICASTES1C_vS1D_EENS_8epilogue10collective6detail29Sm90TmaWarpSpecializedAdapterINS1H_15DefaultEpilogueIfSK_SK_NS1G_6thread17LinearCombinationIfLi1EffLNS1L_9ScaleType4KindE0ELNS_15FloatRoundStyleE2EfEENS1_15EpilogueDefaultEEEEEvvEEEEvNT_6ParamsE:
	.zero		1664


//--------------------- SYMBOLS --------------------------

	.type		.nv.reservedSmem.offset0,@object
	.size		.nv.reservedSmem.offset0,0x4
	.type		__assertfail,@function
